//
// Generated by NVIDIA NVVM Compiler
//
// Compiler Build ID: CL-36424714
// Cuda compilation tools, release 13.0, V13.0.88
// Based on NVVM 20.0.0
//

.version 9.0
.target sm_100
.address_size 64

	// .globl	_Z3addPiS_S_
.const .align 8 .f64 G;
// _ZZ3dotPiS_S_E4temp has been demoted
// _ZZ7gravityPdS_S_S_S_E2ax has been demoted
// _ZZ7gravityPdS_S_S_S_E2ay has been demoted

.visible .entry _Z3addPiS_S_(
	.param .u64 .ptr .align 1 _Z3addPiS_S__param_0,
	.param .u64 .ptr .align 1 _Z3addPiS_S__param_1,
	.param .u64 .ptr .align 1 _Z3addPiS_S__param_2
)
{
	.reg .b32 	%r<8>;
	.reg .b64 	%rd<11>;

	ld.param.u64 	%rd1, [_Z3addPiS_S__param_0];
	ld.param.u64 	%rd2, [_Z3addPiS_S__param_1];
	ld.param.u64 	%rd3, [_Z3addPiS_S__param_2];
	cvta.to.global.u64 	%rd4, %rd3;
	cvta.to.global.u64 	%rd5, %rd2;
	cvta.to.global.u64 	%rd6, %rd1;
	mov.u32 	%r1, %tid.x;
	mov.u32 	%r2, %ctaid.x;
	mov.u32 	%r3, %ntid.x;
	mad.lo.s32 	%r4, %r2, %r3, %r1;
	mul.wide.s32 	%rd7, %r4, 4;
	add.s64 	%rd8, %rd6, %rd7;
	ld.global.u32 	%r5, [%rd8];
	add.s64 	%rd9, %rd5, %rd7;
	ld.global.u32 	%r6, [%rd9];
	add.s32 	%r7, %r6, %r5;
	add.s64 	%rd10, %rd4, %rd7;
	st.global.u32 	[%rd10], %r7;
	ret;

}
	// .globl	_Z3dotPiS_S_
.visible .entry _Z3dotPiS_S_(
	.param .u64 .ptr .align 1 _Z3dotPiS_S__param_0,
	.param .u64 .ptr .align 1 _Z3dotPiS_S__param_1,
	.param .u64 .ptr .align 1 _Z3dotPiS_S__param_2
)
{
	.reg .pred 	%p<3>;
	.reg .b32 	%r<85>;
	.reg .b64 	%rd<10>;
	// demoted variable
	.shared .align 4 .b8 _ZZ3dotPiS_S_E4temp[2048];
	ld.param.u64 	%rd2, [_Z3dotPiS_S__param_0];
	ld.param.u64 	%rd3, [_Z3dotPiS_S__param_1];
	ld.param.u64 	%rd1, [_Z3dotPiS_S__param_2];
	cvta.to.global.u64 	%rd4, %rd3;
	cvta.to.global.u64 	%rd5, %rd2;
	mov.u32 	%r5, %tid.x;
	mov.u32 	%r6, %ctaid.x;
	mov.u32 	%r7, %ntid.x;
	mad.lo.s32 	%r8, %r6, %r7, %r5;
	mul.wide.s32 	%rd6, %r8, 4;
	add.s64 	%rd7, %rd5, %rd6;
	ld.global.u32 	%r9, [%rd7];
	add.s64 	%rd8, %rd4, %rd6;
	ld.global.u32 	%r10, [%rd8];
	mul.lo.s32 	%r11, %r10, %r9;
	shl.b32 	%r12, %r5, 2;
	mov.u32 	%r13, _ZZ3dotPiS_S_E4temp;
	add.s32 	%r14, %r13, %r12;
	st.shared.u32 	[%r14], %r11;
	bar.sync 	0;
	setp.ne.s32 	%p1, %r5, 0;
	@%p1 bra 	$L__BB1_4;
	mov.b32 	%r84, 0;
	mov.b32 	%r83, 64;
$L__BB1_2:
	add.s32 	%r18, %r13, %r83;
	ld.shared.u32 	%r19, [%r18+-64];
	add.s32 	%r20, %r19, %r84;
	ld.shared.u32 	%r21, [%r18+-60];
	add.s32 	%r22, %r21, %r20;
	ld.shared.u32 	%r23, [%r18+-56];
	add.s32 	%r24, %r23, %r22;
	ld.shared.u32 	%r25, [%r18+-52];
	add.s32 	%r26, %r25, %r24;
	ld.shared.u32 	%r27, [%r18+-48];
	add.s32 	%r28, %r27, %r26;
	ld.shared.u32 	%r29, [%r18+-44];
	add.s32 	%r30, %r29, %r28;
	ld.shared.u32 	%r31, [%r18+-40];
	add.s32 	%r32, %r31, %r30;
	ld.shared.u32 	%r33, [%r18+-36];
	add.s32 	%r34, %r33, %r32;
	ld.shared.u32 	%r35, [%r18+-32];
	add.s32 	%r36, %r35, %r34;
	ld.shared.u32 	%r37, [%r18+-28];
	add.s32 	%r38, %r37, %r36;
	ld.shared.u32 	%r39, [%r18+-24];
	add.s32 	%r40, %r39, %r38;
	ld.shared.u32 	%r41, [%r18+-20];
	add.s32 	%r42, %r41, %r40;
	ld.shared.u32 	%r43, [%r18+-16];
	add.s32 	%r44, %r43, %r42;
	ld.shared.u32 	%r45, [%r18+-12];
	add.s32 	%r46, %r45, %r44;
	ld.shared.u32 	%r47, [%r18+-8];
	add.s32 	%r48, %r47, %r46;
	ld.shared.u32 	%r49, [%r18+-4];
	add.s32 	%r50, %r49, %r48;
	ld.shared.u32 	%r51, [%r18];
	add.s32 	%r52, %r51, %r50;
	ld.shared.u32 	%r53, [%r18+4];
	add.s32 	%r54, %r53, %r52;
	ld.shared.u32 	%r55, [%r18+8];
	add.s32 	%r56, %r55, %r54;
	ld.shared.u32 	%r57, [%r18+12];
	add.s32 	%r58, %r57, %r56;
	ld.shared.u32 	%r59, [%r18+16];
	add.s32 	%r60, %r59, %r58;
	ld.shared.u32 	%r61, [%r18+20];
	add.s32 	%r62, %r61, %r60;
	ld.shared.u32 	%r63, [%r18+24];
	add.s32 	%r64, %r63, %r62;
	ld.shared.u32 	%r65, [%r18+28];
	add.s32 	%r66, %r65, %r64;
	ld.shared.u32 	%r67, [%r18+32];
	add.s32 	%r68, %r67, %r66;
	ld.shared.u32 	%r69, [%r18+36];
	add.s32 	%r70, %r69, %r68;
	ld.shared.u32 	%r71, [%r18+40];
	add.s32 	%r72, %r71, %r70;
	ld.shared.u32 	%r73, [%r18+44];
	add.s32 	%r74, %r73, %r72;
	ld.shared.u32 	%r75, [%r18+48];
	add.s32 	%r76, %r75, %r74;
	ld.shared.u32 	%r77, [%r18+52];
	add.s32 	%r78, %r77, %r76;
	ld.shared.u32 	%r79, [%r18+56];
	add.s32 	%r80, %r79, %r78;
	ld.shared.u32 	%r81, [%r18+60];
	add.s32 	%r84, %r81, %r80;
	add.s32 	%r83, %r83, 128;
	setp.ne.s32 	%p2, %r83, 2112;
	@%p2 bra 	$L__BB1_2;
	cvta.to.global.u64 	%rd9, %rd1;
	atom.global.add.u32 	%r82, [%rd9], %r84;
$L__BB1_4:
	ret;

}
	// .globl	_Z16update_positionsPdS_S_S_
.visible .entry _Z16update_positionsPdS_S_S_(
	.param .u64 .ptr .align 1 _Z16update_positionsPdS_S_S__param_0,
	.param .u64 .ptr .align 1 _Z16update_positionsPdS_S_S__param_1,
	.param .u64 .ptr .align 1 _Z16update_positionsPdS_S_S__param_2,
	.param .u64 .ptr .align 1 _Z16update_positionsPdS_S_S__param_3
)
{
	.reg .b32 	%r<2>;
	.reg .b64 	%rd<14>;
	.reg .b64 	%fd<7>;

	ld.param.u64 	%rd1, [_Z16update_positionsPdS_S_S__param_0];
	ld.param.u64 	%rd2, [_Z16update_positionsPdS_S_S__param_1];
	ld.param.u64 	%rd3, [_Z16update_positionsPdS_S_S__param_2];
	ld.param.u64 	%rd4, [_Z16update_positionsPdS_S_S__param_3];
	cvta.to.global.u64 	%rd5, %rd2;
	cvta.to.global.u64 	%rd6, %rd4;
	cvta.to.global.u64 	%rd7, %rd1;
	cvta.to.global.u64 	%rd8, %rd3;
	mov.u32 	%r1, %ctaid.x;
	mul.wide.u32 	%rd9, %r1, 8;
	add.s64 	%rd10, %rd8, %rd9;
	ld.global.f64 	%fd1, [%rd10];
	add.s64 	%rd11, %rd7, %rd9;
	ld.global.f64 	%fd2, [%rd11];
	fma.rn.f64 	%fd3, %fd1, 0d404E000000000000, %fd2;
	st.global.f64 	[%rd11], %fd3;
	add.s64 	%rd12, %rd6, %rd9;
	ld.global.f64 	%fd4, [%rd12];
	add.s64 	%rd13, %rd5, %rd9;
	ld.global.f64 	%fd5, [%rd13];
	fma.rn.f64 	%fd6, %fd4, 0d404E000000000000, %fd5;
	st.global.f64 	[%rd13], %fd6;
	ret;

}
	// .globl	_Z7gravityPdS_S_S_S_
.visible .entry _Z7gravityPdS_S_S_S_(
	.param .u64 .ptr .align 1 _Z7gravityPdS_S_S_S__param_0,
	.param .u64 .ptr .align 1 _Z7gravityPdS_S_S_S__param_1,
	.param .u64 .ptr .align 1 _Z7gravityPdS_S_S_S__param_2,
	.param .u64 .ptr .align 1 _Z7gravityPdS_S_S_S__param_3,
	.param .u64 .ptr .align 1 _Z7gravityPdS_S_S_S__param_4
)
{
	.reg .pred 	%p<26>;
	.reg .b32 	%r<54>;
	.reg .b64 	%rd<24>;
	.reg .b64 	%fd<49>;
	// demoted variable
	.shared .align 8 .b8 _ZZ7gravityPdS_S_S_S_E2ax[4096];
	// demoted variable
	.shared .align 8 .b8 _ZZ7gravityPdS_S_S_S_E2ay[4096];
	ld.param.u64 	%rd3, [_Z7gravityPdS_S_S_S__param_0];
	ld.param.u64 	%rd4, [_Z7gravityPdS_S_S_S__param_1];
	ld.param.u64 	%rd5, [_Z7gravityPdS_S_S_S__param_2];
	ld.param.u64 	%rd6, [_Z7gravityPdS_S_S_S__param_3];
	ld.param.u64 	%rd7, [_Z7gravityPdS_S_S_S__param_4];
	mov.u32 	%r1, %tid.x;
	shl.b32 	%r30, %r1, 3;
	mov.u32 	%r31, _ZZ7gravityPdS_S_S_S_E2ax;
	add.s32 	%r2, %r31, %r30;
	mov.u32 	%r32, _ZZ7gravityPdS_S_S_S_E2ay;
	add.s32 	%r3, %r32, %r30;
	mov.u32 	%r4, %ctaid.x;
	setp.eq.s32 	%p1, %r4, %r1;
	@%p1 bra 	$L__BB3_6;
	cvta.to.global.u64 	%rd8, %rd3;
	cvta.to.global.u64 	%rd9, %rd4;
	cvta.to.global.u64 	%rd10, %rd5;
	mul.wide.u32 	%rd11, %r4, 8;
	add.s64 	%rd12, %rd8, %rd11;
	ld.global.f64 	%fd15, [%rd12];
	mul.wide.u32 	%rd13, %r1, 8;
	add.s64 	%rd14, %rd8, %rd13;
	ld.global.f64 	%fd16, [%rd14];
	sub.f64 	%fd1, %fd15, %fd16;
	add.s64 	%rd15, %rd9, %rd11;
	ld.global.f64 	%fd17, [%rd15];
	add.s64 	%rd16, %rd9, %rd13;
	ld.global.f64 	%fd18, [%rd16];
	sub.f64 	%fd2, %fd17, %fd18;
	mul.f64 	%fd19, %fd2, %fd2;
	fma.rn.f64 	%fd3, %fd1, %fd1, %fd19;
	add.s64 	%rd17, %rd10, %rd13;
	ld.global.f64 	%fd20, [%rd17];
	mul.f64 	%fd21, %fd20, 0d410D556000000000;
	div.rn.f64 	%fd4, %fd21, %fd3;
	abs.f64 	%fd22, %fd4;
	setp.ne.f64 	%p2, %fd22, 0d7FF0000000000000;
	@%p2 bra 	$L__BB3_3;
	mov.b64 	%rd19, 0;
	st.shared.u64 	[%r2], %rd19;
	st.shared.u64 	[%r3], %rd19;
	bra.uni 	$L__BB3_7;
$L__BB3_3:
	setp.geu.f64 	%p3, %fd3, 0d408F400000000000;
	setp.ge.f64 	%p4, %fd3, 0d0000000000000000;
	and.pred  	%p5, %p3, %p4;
	@%p5 bra 	$L__BB3_5;
	mov.b64 	%rd18, 0;
	st.shared.u64 	[%r2], %rd18;
	st.shared.u64 	[%r3], %rd18;
	bra.uni 	$L__BB3_7;
$L__BB3_5:
	sqrt.rn.f64 	%fd23, %fd3;
	neg.f64 	%fd24, %fd4;
	div.rn.f64 	%fd25, %fd1, %fd23;
	mul.f64 	%fd26, %fd25, %fd24;
	st.shared.f64 	[%r2], %fd26;
	div.rn.f64 	%fd27, %fd2, %fd23;
	mul.f64 	%fd28, %fd27, %fd24;
	st.shared.f64 	[%r3], %fd28;
	bra.uni 	$L__BB3_7;
$L__BB3_6:
	mov.b64 	%rd20, 0;
	st.shared.u64 	[%r2], %rd20;
	st.shared.u64 	[%r3], %rd20;
$L__BB3_7:
	bar.sync 	0;
	setp.ne.s32 	%p6, %r1, 0;
	@%p6 bra 	$L__BB3_34;
	mov.u32 	%r5, %ntid.x;
	cvta.to.global.u64 	%rd21, %rd6;
	mul.wide.u32 	%rd22, %r4, 8;
	add.s64 	%rd1, %rd21, %rd22;
	cvta.to.global.u64 	%rd23, %rd7;
	add.s64 	%rd2, %rd23, %rd22;
	and.b32  	%r6, %r5, 3;
	setp.lt.u32 	%p7, %r5, 4;
	mov.b32 	%r49, 0;
	@%p7 bra 	$L__BB3_27;
	and.b32  	%r49, %r5, 2044;
	add.s32 	%r46, %r31, 16;
	add.s32 	%r45, %r32, 16;
	neg.s32 	%r47, %r4;
	mov.b32 	%r48, 0;
$L__BB3_10:
	setp.eq.s32 	%p8, %r47, 0;
	@%p8 bra 	$L__BB3_14;
	ld.shared.f64 	%fd5, [%r46+-16];
	setp.nan.f64 	%p9, %fd5, %fd5;
	@%p9 bra 	$L__BB3_14;
	ld.shared.f64 	%fd6, [%r45+-16];
	setp.nan.f64 	%p10, %fd6, %fd6;
	@%p10 bra 	$L__BB3_14;
	ld.global.f64 	%fd29, [%rd1];
	add.f64 	%fd30, %fd5, %fd29;
	st.global.f64 	[%rd1], %fd30;
	ld.global.f64 	%fd31, [%rd2];
	add.f64 	%fd32, %fd6, %fd31;
	st.global.f64 	[%rd2], %fd32;
$L__BB3_14:
	add.s32 	%r39, %r48, 1;
	setp.eq.s32 	%p11, %r39, %r4;
	@%p11 bra 	$L__BB3_18;
	ld.shared.f64 	%fd7, [%r46+-8];
	setp.nan.f64 	%p12, %fd7, %fd7;
	@%p12 bra 	$L__BB3_18;
	ld.shared.f64 	%fd8, [%r45+-8];
	setp.nan.f64 	%p13, %fd8, %fd8;
	@%p13 bra 	$L__BB3_18;
	ld.global.f64 	%fd33, [%rd1];
	add.f64 	%fd34, %fd7, %fd33;
	st.global.f64 	[%rd1], %fd34;
	ld.global.f64 	%fd35, [%rd2];
	add.f64 	%fd36, %fd8, %fd35;
	st.global.f64 	[%rd2], %fd36;
$L__BB3_18:
	add.s32 	%r40, %r48, 2;
	setp.eq.s32 	%p14, %r40, %r4;
	@%p14 bra 	$L__BB3_22;
	ld.shared.f64 	%fd9, [%r46];
	setp.nan.f64 	%p15, %fd9, %fd9;
	@%p15 bra 	$L__BB3_22;
	ld.shared.f64 	%fd10, [%r45];
	setp.nan.f64 	%p16, %fd10, %fd10;
	@%p16 bra 	$L__BB3_22;
	ld.global.f64 	%fd37, [%rd1];
	add.f64 	%fd38, %fd9, %fd37;
	st.global.f64 	[%rd1], %fd38;
	ld.global.f64 	%fd39, [%rd2];
	add.f64 	%fd40, %fd10, %fd39;
	st.global.f64 	[%rd2], %fd40;
$L__BB3_22:
	add.s32 	%r41, %r48, 3;
	setp.eq.s32 	%p17, %r41, %r4;
	@%p17 bra 	$L__BB3_26;
	ld.shared.f64 	%fd11, [%r46+8];
	setp.nan.f64 	%p18, %fd11, %fd11;
	@%p18 bra 	$L__BB3_26;
	ld.shared.f64 	%fd12, [%r45+8];
	setp.nan.f64 	%p19, %fd12, %fd12;
	@%p19 bra 	$L__BB3_26;
	ld.global.f64 	%fd41, [%rd1];
	add.f64 	%fd42, %fd11, %fd41;
	st.global.f64 	[%rd1], %fd42;
	ld.global.f64 	%fd43, [%rd2];
	add.f64 	%fd44, %fd12, %fd43;
	st.global.f64 	[%rd2], %fd44;
$L__BB3_26:
	add.s32 	%r48, %r48, 4;
	add.s32 	%r47, %r47, 4;
	add.s32 	%r46, %r46, 32;
	add.s32 	%r45, %r45, 32;
	setp.ne.s32 	%p20, %r48, %r49;
	@%p20 bra 	$L__BB3_10;
$L__BB3_27:
	setp.eq.s32 	%p21, %r6, 0;
	@%p21 bra 	$L__BB3_34;
	shl.b32 	%r42, %r49, 3;
	add.s32 	%r53, %r32, %r42;
	add.s32 	%r52, %r31, %r42;
	sub.s32 	%r51, %r49, %r4;
	neg.s32 	%r50, %r6;
$L__BB3_29:
	.pragma "nounroll";
	setp.eq.s32 	%p22, %r51, 0;
	@%p22 bra 	$L__BB3_33;
	ld.shared.f64 	%fd13, [%r52];
	setp.nan.f64 	%p23, %fd13, %fd13;
	@%p23 bra 	$L__BB3_33;
	ld.shared.f64 	%fd14, [%r53];
	setp.nan.f64 	%p24, %fd14, %fd14;
	@%p24 bra 	$L__BB3_33;
	ld.global.f64 	%fd45, [%rd1];
	add.f64 	%fd46, %fd13, %fd45;
	st.global.f64 	[%rd1], %fd46;
	ld.global.f64 	%fd47, [%rd2];
	add.f64 	%fd48, %fd14, %fd47;
	st.global.f64 	[%rd2], %fd48;
$L__BB3_33:
	add.s32 	%r53, %r53, 8;
	add.s32 	%r52, %r52, 8;
	add.s32 	%r51, %r51, 1;
	add.s32 	%r50, %r50, 1;
	setp.ne.s32 	%p25, %r50, 0;
	@%p25 bra 	$L__BB3_29;
$L__BB3_34:
	ret;

}


// ===== COMPILED SASS (sm_100) =====

	.target	sm_100

	.elftype	@"ET_EXEC"


//--------------------- .note.nv.tkinfo           --------------------------
	.section	.note.nv.tkinfo,"",@"SHT_NOTE"
	.sectionflags	@"SHF_NOTE_NV_TKINFO"
	.tkinfo
        /*0018*/ 	.word	0x00000002
        /*0030*/ 	.string	""
        /*0030*/ 	.string	"ptxas"
        /*0030*/ 	.string	"Cuda compilation tools, release 13.0, V13.0.88"
        /*0030*/ 	.string	"Build cuda_13.0.r13.0/compiler.36424714_0"
        /*0030*/ 	.string	"-arch sm_100 -m 64 "



//--------------------- .note.nv.cuinfo           --------------------------
	.section	.note.nv.cuinfo,"",@"SHT_NOTE"
	.sectionflags	@"SHF_NOTE_NV_CUINFO"
        /*0018*/ 	.short	0x0002
        /*001a*/ 	.short	0x0064
        /*001c*/ 	.short	0x0082
	.zero		2


//--------------------- .nv.info                  --------------------------
	.section	.nv.info,"",@"SHT_CUDA_INFO"
	.align	4


	//----- nvinfo : EIATTR_REGCOUNT
	.align		4
        /*0000*/ 	.byte	0x04, 0x2f
        /*0002*/ 	.short	(.L_2 - .L_1)
	.align		4
.L_1:
        /*0004*/ 	.word	index@(_Z3addPiS_S_)
        /*0008*/ 	.word	0x0000000c


	//----- nvinfo : EIATTR_FRAME_SIZE
	.align		4
.L_2:
        /*000c*/ 	.byte	0x04, 0x11
        /*000e*/ 	.short	(.L_4 - .L_3)
	.align		4
.L_3:
        /*0010*/ 	.word	index@(_Z3addPiS_S_)
        /*0014*/ 	.word	0x00000000


	//----- nvinfo : EIATTR_REGCOUNT
	.align		4
.L_4:
        /*0018*/ 	.byte	0x04, 0x2f
        /*001a*/ 	.short	(.L_6 - .L_5)
	.align		4
.L_5:
        /*001c*/ 	.word	index@(_Z3dotPiS_S_)
        /*0020*/ 	.word	0x0000001e


	//----- nvinfo : EIATTR_FRAME_SIZE
	.align		4
.L_6:
        /*0024*/ 	.byte	0x04, 0x11
        /*0026*/ 	.short	(.L_8 - .L_7)
	.align		4
.L_7:
        /*0028*/ 	.word	index@(_Z3dotPiS_S_)
        /*002c*/ 	.word	0x00000000


	//----- nvinfo : EIATTR_REGCOUNT
	.align		4
.L_8:
        /*0030*/ 	.byte	0x04, 0x2f
        /*0032*/ 	.short	(.L_10 - .L_9)
	.align		4
.L_9:
        /*0034*/ 	.word	index@(_Z16update_positionsPdS_S_S_)
        /*0038*/ 	.word	0x00000010


	//----- nvinfo : EIATTR_FRAME_SIZE
	.align		4
.L_10:
        /*003c*/ 	.byte	0x04, 0x11
        /*003e*/ 	.short	(.L_12 - .L_11)
	.align		4
.L_11:
        /*0040*/ 	.word	index@(_Z16update_positionsPdS_S_S_)
        /*0044*/ 	.word	0x00000000


	//----- nvinfo : EIATTR_REGCOUNT
	.align		4
.L_12:
        /*0048*/ 	.byte	0x04, 0x2f
        /*004a*/ 	.short	(.L_14 - .L_13)
	.align		4
.L_13:
        /*004c*/ 	.word	index@(_Z7gravityPdS_S_S_S_)
        /*0050*/ 	.word	0x00000024


	//----- nvinfo : EIATTR_FRAME_SIZE
	.align		4
.L_14:
        /*0054*/ 	.byte	0x04, 0x11
        /*0056*/ 	.short	(.L_16 - .L_15)
	.align		4
.L_15:
        /*0058*/ 	.word	index@($__internal_1_$__cuda_sm20_dsqrt_rn_f64_mediumpath_v1)
        /*005c*/ 	.word	0x00000000


	//----- nvinfo : EIATTR_FRAME_SIZE
	.align		4
.L_16:
        /*0060*/ 	.byte	0x04, 0x11
        /*0062*/ 	.short	(.L_18 - .L_17)
	.align		4
.L_17:
        /*0064*/ 	.word	index@($__internal_0_$__cuda_sm20_div_rn_f64_full)
        /*0068*/ 	.word	0x00000000


	//----- nvinfo : EIATTR_FRAME_SIZE
	.align		4
.L_18:
        /*006c*/ 	.byte	0x04, 0x11
        /*006e*/ 	.short	(.L_20 - .L_19)
	.align		4
.L_19:
        /*0070*/ 	.word	index@(_Z7gravityPdS_S_S_S_)
        /*0074*/ 	.word	0x00000000


	//----- nvinfo : EIATTR_MIN_STACK_SIZE
	.align		4
.L_20:
        /*0078*/ 	.byte	0x04, 0x12
        /*007a*/ 	.short	(.L_22 - .L_21)
	.align		4
.L_21:
        /*007c*/ 	.word	index@(_Z7gravityPdS_S_S_S_)
        /*0080*/ 	.word	0x00000000


	//----- nvinfo : EIATTR_MIN_STACK_SIZE
	.align		4
.L_22:
        /*0084*/ 	.byte	0x04, 0x12
        /*0086*/ 	.short	(.L_24 - .L_23)
	.align		4
.L_23:
        /*0088*/ 	.word	index@(_Z16update_positionsPdS_S_S_)
        /*008c*/ 	.word	0x00000000


	//----- nvinfo : EIATTR_MIN_STACK_SIZE
	.align		4
.L_24:
        /*0090*/ 	.byte	0x04, 0x12
        /*0092*/ 	.short	(.L_26 - .L_25)
	.align		4
.L_25:
        /*0094*/ 	.word	index@(_Z3dotPiS_S_)
        /*0098*/ 	.word	0x00000000


	//----- nvinfo : EIATTR_MIN_STACK_SIZE
	.align		4
.L_26:
        /*009c*/ 	.byte	0x04, 0x12
        /*009e*/ 	.short	(.L_28 - .L_27)
	.align		4
.L_27:
        /*00a0*/ 	.word	index@(_Z3addPiS_S_)
        /*00a4*/ 	.word	0x00000000
.L_28:


//--------------------- .nv.compat                --------------------------
	.section	.nv.compat,"",@"SHT_CUDA_COMPAT_INFO"
	.align	4
        /*0000*/ 	.byte	0x02, 0x09, 0x00, 0x00, 0x02, 0x02, 0x01, 0x00, 0x02, 0x05, 0x05, 0x00, 0x03, 0x07, 0x01, 0x01
        /*0010*/ 	.byte	0x02, 0x03, 0x00, 0x00, 0x02, 0x06, 0x01, 0x00, 0x04, 0x0b, 0x08, 0x00, 0x01, 0x00, 0x00, 0x00
        /*0020*/ 	.byte	0x00, 0x00, 0x00, 0x00


//--------------------- .nv.info._Z7gravityPdS_S_S_S_ --------------------------
	.section	.nv.info._Z7gravityPdS_S_S_S_,"",@"SHT_CUDA_INFO"
	.sectionflags	@""
	.align	4


	//----- nvinfo : EIATTR_CUDA_API_VERSION
	.align		4
        /*0000*/ 	.byte	0x04, 0x37
        /*0002*/ 	.short	(.L_30 - .L_29)
.L_29:
        /*0004*/ 	.word	0x00000082


	//----- nvinfo : EIATTR_KPARAM_INFO
	.align		4
.L_30:
        /*0008*/ 	.byte	0x04, 0x17
        /*000a*/ 	.short	(.L_32 - .L_31)
.L_31:
        /*000c*/ 	.word	0x00000000
        /*0010*/ 	.short	0x0004
        /*0012*/ 	.short	0x0020
        /*0014*/ 	.byte	0x00, 0xf5, 0x21, 0x00


	//----- nvinfo : EIATTR_KPARAM_INFO
	.align		4
.L_32:
        /*0018*/ 	.byte	0x04, 0x17
        /*001a*/ 	.short	(.L_34 - .L_33)
.L_33:
        /*001c*/ 	.word	0x00000000
        /*0020*/ 	.short	0x0003
        /*0022*/ 	.short	0x0018
        /*0024*/ 	.byte	0x00, 0xf5, 0x21, 0x00


	//----- nvinfo : EIATTR_KPARAM_INFO
	.align		4
.L_34:
        /*0028*/ 	.byte	0x04, 0x17
        /*002a*/ 	.short	(.L_36 - .L_35)
.L_35:
        /*002c*/ 	.word	0x00000000
        /*0030*/ 	.short	0x0002
        /*0032*/ 	.short	0x0010
        /*0034*/ 	.byte	0x00, 0xf5, 0x21, 0x00


	//----- nvinfo : EIATTR_KPARAM_INFO
	.align		4
.L_36:
        /*0038*/ 	.byte	0x04, 0x17
        /*003a*/ 	.short	(.L_38 - .L_37)
.L_37:
        /*003c*/ 	.word	0x00000000
        /*0040*/ 	.short	0x0001
        /*0042*/ 	.short	0x0008
        /*0044*/ 	.byte	0x00, 0xf5, 0x21, 0x00


	//----- nvinfo : EIATTR_KPARAM_INFO
	.align		4
.L_38:
        /*0048*/ 	.byte	0x04, 0x17
        /*004a*/ 	.short	(.L_40 - .L_39)
.L_39:
        /*004c*/ 	.word	0x00000000
        /*0050*/ 	.short	0x0000
        /*0052*/ 	.short	0x0000
        /*0054*/ 	.byte	0x00, 0xf5, 0x21, 0x00


	//----- nvinfo : EIATTR_SPARSE_MMA_MASK
	.align		4
.L_40:
        /*0058*/ 	.byte	0x03, 0x50
        /*005a*/ 	.short	0x0000


	//----- nvinfo : EIATTR_MAXREG_COUNT
	.align		4
        /*005c*/ 	.byte	0x03, 0x1b
        /*005e*/ 	.short	0x00ff


	//----- nvinfo : EIATTR_NUM_BARRIERS
	.align		4
        /*0060*/ 	.byte	0x02, 0x4c
        /*0062*/ 	.byte	0x01
	.zero		1


	//----- nvinfo : EIATTR_MERCURY_ISA_VERSION
	.align		4
        /*0064*/ 	.byte	0x03, 0x5f
        /*0066*/ 	.short	0x0101


	//----- nvinfo : EIATTR_VRC_CTA_INIT_COUNT
	.align		4
        /*0068*/ 	.byte	0x02, 0x4a
	.zero		1
	.zero		1


	//----- nvinfo : EIATTR_EXIT_INSTR_OFFSETS
	.align		4
        /*006c*/ 	.byte	0x04, 0x1c
        /*006e*/ 	.short	(.L_42 - .L_41)


	//   ....[0]....
.L_41:
        /*0070*/ 	.word	0x00000910


	//   ....[1]....
        /*0074*/ 	.word	0x00000e20


	//   ....[2]....
        /*0078*/ 	.word	0x00000fb0


	//----- nvinfo : EIATTR_CRS_STACK_SIZE
	.align		4
.L_42:
        /*007c*/ 	.byte	0x04, 0x1e
        /*007e*/ 	.short	(.L_44 - .L_43)
.L_43:
        /*0080*/ 	.word	0x00000000


	//----- nvinfo : EIATTR_CBANK_PARAM_SIZE
	.align		4
.L_44:
        /*0084*/ 	.byte	0x03, 0x19
        /*0086*/ 	.short	0x0028


	//----- nvinfo : EIATTR_PARAM_CBANK
	.align		4
        /*0088*/ 	.byte	0x04, 0x0a
        /*008a*/ 	.short	(.L_46 - .L_45)
	.align		4
.L_45:
        /*008c*/ 	.word	index@(.nv.constant0._Z7gravityPdS_S_S_S_)
        /*0090*/ 	.short	0x0380
        /*0092*/ 	.short	0x0028


	//----- nvinfo : EIATTR_SW_WAR
	.align		4
.L_46:
        /*0094*/ 	.byte	0x04, 0x36
        /*0096*/ 	.short	(.L_48 - .L_47)
.L_47:
        /*0098*/ 	.word	0x00000008
.L_48:


//--------------------- .nv.info._Z16update_positionsPdS_S_S_ --------------------------
	.section	.nv.info._Z16update_positionsPdS_S_S_,"",@"SHT_CUDA_INFO"
	.sectionflags	@""
	.align	4


	//----- nvinfo : EIATTR_CUDA_API_VERSION
	.align		4
        /*0000*/ 	.byte	0x04, 0x37
        /*0002*/ 	.short	(.L_50 - .L_49)
.L_49:
        /*0004*/ 	.word	0x00000082


	//----- nvinfo : EIATTR_KPARAM_INFO
	.align		4
.L_50:
        /*0008*/ 	.byte	0x04, 0x17
        /*000a*/ 	.short	(.L_52 - .L_51)
.L_51:
        /*000c*/ 	.word	0x00000000
        /*0010*/ 	.short	0x0003
        /*0012*/ 	.short	0x0018
        /*0014*/ 	.byte	0x00, 0xf5, 0x21, 0x00


	//----- nvinfo : EIATTR_KPARAM_INFO
	.align		4
.L_52:
        /*0018*/ 	.byte	0x04, 0x17
        /*001a*/ 	.short	(.L_54 - .L_53)
.L_53:
        /*001c*/ 	.word	0x00000000
        /*0020*/ 	.short	0x0002
        /*0022*/ 	.short	0x0010
        /*0024*/ 	.byte	0x00, 0xf5, 0x21, 0x00


	//----- nvinfo : EIATTR_KPARAM_INFO
	.align		4
.L_54:
        /*0028*/ 	.byte	0x04, 0x17
        /*002a*/ 	.short	(.L_56 - .L_55)
.L_55:
        /*002c*/ 	.word	0x00000000
        /*0030*/ 	.short	0x0001
        /*0032*/ 	.short	0x0008
        /*0034*/ 	.byte	0x00, 0xf5, 0x21, 0x00


	//----- nvinfo : EIATTR_KPARAM_INFO
	.align		4
.L_56:
        /*0038*/ 	.byte	0x04, 0x17
        /*003a*/ 	.short	(.L_58 - .L_57)
.L_57:
        /*003c*/ 	.word	0x00000000
        /*0040*/ 	.short	0x0000
        /*0042*/ 	.short	0x0000
        /*0044*/ 	.byte	0x00, 0xf5, 0x21, 0x00


	//----- nvinfo : EIATTR_SPARSE_MMA_MASK
	.align		4
.L_58:
        /*0048*/ 	.byte	0x03, 0x50
        /*004a*/ 	.short	0x0000


	//----- nvinfo : EIATTR_MAXREG_COUNT
	.align		4
        /*004c*/ 	.byte	0x03, 0x1b
        /*004e*/ 	.short	0x00ff


	//----- nvinfo : EIATTR_MERCURY_ISA_VERSION
	.align		4
        /*0050*/ 	.byte	0x03, 0x5f
        /*0052*/ 	.short	0x0101


	//----- nvinfo : EIATTR_VRC_CTA_INIT_COUNT
	.align		4
        /*0054*/ 	.byte	0x02, 0x4a
	.zero		1
	.zero		1


	//----- nvinfo : EIATTR_EXIT_INSTR_OFFSETS
	.align		4
        /*0058*/ 	.byte	0x04, 0x1c
        /*005a*/ 	.short	(.L_60 - .L_59)


	//   ....[0]....
.L_59:
        /*005c*/ 	.word	0x00000130


	//----- nvinfo : EIATTR_CBANK_PARAM_SIZE
	.align		4
.L_60:
        /*0060*/ 	.byte	0x03, 0x19
        /*0062*/ 	.short	0x0020


	//----- nvinfo : EIATTR_PARAM_CBANK
	.align		4
        /*0064*/ 	.byte	0x04, 0x0a
        /*0066*/ 	.short	(.L_62 - .L_61)
	.align		4
.L_61:
        /*0068*/ 	.word	index@(.nv.constant0._Z16update_positionsPdS_S_S_)
        /*006c*/ 	.short	0x0380
        /*006e*/ 	.short	0x0020


	//----- nvinfo : EIATTR_SW_WAR
	.align		4
.L_62:
        /*0070*/ 	.byte	0x04, 0x36
        /*0072*/ 	.short	(.L_64 - .L_63)
.L_63:
        /*0074*/ 	.word	0x00000008
.L_64:


//--------------------- .nv.info._Z3dotPiS_S_     --------------------------
	.section	.nv.info._Z3dotPiS_S_,"",@"SHT_CUDA_INFO"
	.sectionflags	@""
	.align	4


	//----- nvinfo : EIATTR_CUDA_API_VERSION
	.align		4
        /*0000*/ 	.byte	0x04, 0x37
        /*0002*/ 	.short	(.L_66 - .L_65)
.L_65:
        /*0004*/ 	.word	0x00000082


	//----- nvinfo : EIATTR_KPARAM_INFO
	.align		4
.L_66:
        /*0008*/ 	.byte	0x04, 0x17
        /*000a*/ 	.short	(.L_68 - .L_67)
.L_67:
        /*000c*/ 	.word	0x00000000
        /*0010*/ 	.short	0x0002
        /*0012*/ 	.short	0x0010
        /*0014*/ 	.byte	0x00, 0xf5, 0x21, 0x00


	//----- nvinfo : EIATTR_KPARAM_INFO
	.align		4
.L_68:
        /*0018*/ 	.byte	0x04, 0x17
        /*001a*/ 	.short	(.L_70 - .L_69)
.L_69:
        /*001c*/ 	.word	0x00000000
        /*0020*/ 	.short	0x0001
        /*0022*/ 	.short	0x0008
        /*0024*/ 	.byte	0x00, 0xf5, 0x21, 0x00


	//----- nvinfo : EIATTR_KPARAM_INFO
	.align		4
.L_70:
        /*0028*/ 	.byte	0x04, 0x17
        /*002a*/ 	.short	(.L_72 - .L_71)
.L_71:
        /*002c*/ 	.word	0x00000000
        /*0030*/ 	.short	0x0000
        /*0032*/ 	.short	0x0000
        /*0034*/ 	.byte	0x00, 0xf5, 0x21, 0x00


	//----- nvinfo : EIATTR_SPARSE_MMA_MASK
	.align		4
.L_72:
        /*0038*/ 	.byte	0x03, 0x50
        /*003a*/ 	.short	0x0000


	//----- nvinfo : EIATTR_MAXREG_COUNT
	.align		4
        /*003c*/ 	.byte	0x03, 0x1b
        /*003e*/ 	.short	0x00ff


	//----- nvinfo : EIATTR_NUM_BARRIERS
	.align		4
        /*0040*/ 	.byte	0x02, 0x4c
        /*0042*/ 	.byte	0x01
	.zero		1


	//----- nvinfo : EIATTR_MERCURY_ISA_VERSION
	.align		4
        /*0044*/ 	.byte	0x03, 0x5f
        /*0046*/ 	.short	0x0101


	//----- nvinfo : EIATTR_VRC_CTA_INIT_COUNT
	.align		4
        /*0048*/ 	.byte	0x02, 0x4a
	.zero		1
	.zero		1


	//----- nvinfo : EIATTR_EXIT_INSTR_OFFSETS
	.align		4
        /*004c*/ 	.byte	0x04, 0x1c
        /*004e*/ 	.short	(.L_74 - .L_73)


	//   ....[0]....
.L_73:
        /*0050*/ 	.word	0x00000140


	//   ....[1]....
        /*0054*/ 	.word	0x00000340


	//----- nvinfo : EIATTR_CBANK_PARAM_SIZE
	.align		4
.L_74:
        /*0058*/ 	.byte	0x03, 0x19
        /*005a*/ 	.short	0x0018


	//----- nvinfo : EIATTR_PARAM_CBANK
	.align		4
        /*005c*/ 	.byte	0x04, 0x0a
        /*005e*/ 	.short	(.L_76 - .L_75)
	.align		4
.L_75:
        /*0060*/ 	.word	index@(.nv.constant0._Z3dotPiS_S_)
        /*0064*/ 	.short	0x0380
        /*0066*/ 	.short	0x0018


	//----- nvinfo : EIATTR_SW_WAR
	.align		4
.L_76:
        /*0068*/ 	.byte	0x04, 0x36
        /*006a*/ 	.short	(.L_78 - .L_77)
.L_77:
        /*006c*/ 	.word	0x00000008
.L_78:


//--------------------- .nv.info._Z3addPiS_S_     --------------------------
	.section	.nv.info._Z3addPiS_S_,"",@"SHT_CUDA_INFO"
	.sectionflags	@""
	.align	4


	//----- nvinfo : EIATTR_CUDA_API_VERSION
	.align		4
        /*0000*/ 	.byte	0x04, 0x37
        /*0002*/ 	.short	(.L_80 - .L_79)
.L_79:
        /*0004*/ 	.word	0x00000082


	//----- nvinfo : EIATTR_KPARAM_INFO
	.align		4
.L_80:
        /*0008*/ 	.byte	0x04, 0x17
        /*000a*/ 	.short	(.L_82 - .L_81)
.L_81:
        /*000c*/ 	.word	0x00000000
        /*0010*/ 	.short	0x0002
        /*0012*/ 	.short	0x0010
        /*0014*/ 	.byte	0x00, 0xf5, 0x21, 0x00


	//----- nvinfo : EIATTR_KPARAM_INFO
	.align		4
.L_82:
        /*0018*/ 	.byte	0x04, 0x17
        /*001a*/ 	.short	(.L_84 - .L_83)
.L_83:
        /*001c*/ 	.word	0x00000000
        /*0020*/ 	.short	0x0001
        /*0022*/ 	.short	0x0008
        /*0024*/ 	.byte	0x00, 0xf5, 0x21, 0x00


	//----- nvinfo : EIATTR_KPARAM_INFO
	.align		4
.L_84:
        /*0028*/ 	.byte	0x04, 0x17
        /*002a*/ 	.short	(.L_86 - .L_85)
.L_85:
        /*002c*/ 	.word	0x00000000
        /*0030*/ 	.short	0x0000
        /*0032*/ 	.short	0x0000
        /*0034*/ 	.byte	0x00, 0xf5, 0x21, 0x00


	//----- nvinfo : EIATTR_SPARSE_MMA_MASK
	.align		4
.L_86:
        /*0038*/ 	.byte	0x03, 0x50
        /*003a*/ 	.short	0x0000


	//----- nvinfo : EIATTR_MAXREG_COUNT
	.align		4
        /*003c*/ 	.byte	0x03, 0x1b
        /*003e*/ 	.short	0x00ff


	//----- nvinfo : EIATTR_MERCURY_ISA_VERSION
	.align		4
        /*0040*/ 	.byte	0x03, 0x5f
        /*0042*/ 	.short	0x0101


	//----- nvinfo : EIATTR_VRC_CTA_INIT_COUNT
	.align		4
        /*0044*/ 	.byte	0x02, 0x4a
	.zero		1
	.zero		1


	//----- nvinfo : EIATTR_EXIT_INSTR_OFFSETS
	.align		4
        /*0048*/ 	.byte	0x04, 0x1c
        /*004a*/ 	.short	(.L_88 - .L_87)


	//   ....[0]....
.L_87:
        /*004c*/ 	.word	0x00000100


	//----- nvinfo : EIATTR_CBANK_PARAM_SIZE
	.align		4
.L_88:
        /*0050*/ 	.byte	0x03, 0x19
        /*0052*/ 	.short	0x0018


	//----- nvinfo : EIATTR_PARAM_CBANK
	.align		4
        /*0054*/ 	.byte	0x04, 0x0a
        /*0056*/ 	.short	(.L_90 - .L_89)
	.align		4
.L_89:
        /*0058*/ 	.word	index@(.nv.constant0._Z3addPiS_S_)
        /*005c*/ 	.short	0x0380
        /*005e*/ 	.short	0x0018


	//----- nvinfo : EIATTR_SW_WAR
	.align		4
.L_90:
        /*0060*/ 	.byte	0x04, 0x36
        /*0062*/ 	.short	(.L_92 - .L_91)
.L_91:
        /*0064*/ 	.word	0x00000008
.L_92:


//--------------------- .nv.callgraph             --------------------------
	.section	.nv.callgraph,"",@"SHT_CUDA_CALLGRAPH"
	.align	4
	.sectionentsize	8
	.align		4
        /*0000*/ 	.word	0x00000000
	.align		4
        /*0004*/ 	.word	0xffffffff
	.align		4
        /*0008*/ 	.word	0x00000000
	.align		4
        /*000c*/ 	.word	0xfffffffe
	.align		4
        /*0010*/ 	.word	0x00000000
	.align		4
        /*0014*/ 	.word	0xfffffffd
	.align		4
        /*0018*/ 	.word	0x00000000
	.align		4
        /*001c*/ 	.word	0xfffffffc


//--------------------- .nv.constant3             --------------------------
	.section	.nv.constant3,"a",@progbits
	.align	8
.nv.constant3:
	.type		G,@object
	.size		G,(.L_0 - G)
G:
	.zero		8
.L_0:


//--------------------- .text._Z7gravityPdS_S_S_S_ --------------------------
	.section	.text._Z7gravityPdS_S_S_S_,"ax",@progbits
	.align	128
        .global         _Z7gravityPdS_S_S_S_
        .type           _Z7gravityPdS_S_S_S_,@function
        .size           _Z7gravityPdS_S_S_S_,(.L_x_34 - _Z7gravityPdS_S_S_S_)
        .other          _Z7gravityPdS_S_S_S_,@"STO_CUDA_ENTRY STV_DEFAULT"
_Z7gravityPdS_S_S_S_:
.text._Z7gravityPdS_S_S_S_:
[----:B------:R-:W-:Y:S01]  /*0000*/  LDC R1, c[0x0][0x37c] ;  /* 0x0000df00ff017b82 */ /* 0x000fe20000000800 */
[----:B------:R-:W0:Y:S07]  /*0010*/  S2R R6, SR_TID.X ;  /* 0x0000000000067919 */ /* 0x000e2e0000002100 */
[----:B------:R-:W1:Y:S01]  /*0020*/  S2UR UR7, SR_CgaCtaId ;  /* 0x00000000000779c3 */ /* 0x000e620000008800 */
[----:B------:R-:W-:Y:S01]  /*0030*/  UMOV UR4, 0x400 ;  /* 0x0000040000047882 */ /* 0x000fe20000000000 */
[----:B------:R-:W2:Y:S01]  /*0040*/  LDCU.64 UR12, c[0x0][0x358] ;  /* 0x00006b00ff0c77ac */ /* 0x000ea20008000a00 */
[----:B------:R-:W3:Y:S01]  /*0050*/  S2R R5, SR_CTAID.X ;  /* 0x0000000000057919 */ /* 0x000ee20000002500 */
[----:B------:R-:W-:Y:S01]  /*0060*/  BSSY.RECONVERGENT B0, `(.L_x_0) ;  /* 0x0000088000007945 */ /* 0x000fe20003800200 */
[----:B------:R-:W-:-:S02]  /*0070*/  UIADD3 UR5, UPT, UPT, UR4, 0x1000, URZ ;  /* 0x0000100004057890 */ /* 0x000fc4000fffe0ff */
[----:B-1----:R-:W-:Y:S02]  /*0080*/  ULEA UR6, UR7, UR4, 0x18 ;  /* 0x0000000407067291 */ /* 0x002fe4000f8ec0ff */
[----:B------:R-:W-:-:S04]  /*0090*/  ULEA UR7, UR7, UR5, 0x18 ;  /* 0x0000000507077291 */ /* 0x000fc8000f8ec0ff */
[C---:B0-----:R-:W-:Y:S02]  /*00a0*/  LEA R4, R6.reuse, UR6, 0x3 ;  /* 0x0000000606047c11 */ /* 0x041fe4000f8e18ff */
[----:B------:R-:W-:Y:S02]  /*00b0*/  LEA R0, R6, UR7, 0x3 ;  /* 0x0000000706007c11 */ /* 0x000fe4000f8e18ff */
[----:B---3--:R-:W-:-:S13]  /*00c0*/  ISETP.NE.AND P0, PT, R5, R6, PT ;  /* 0x000000060500720c */ /* 0x008fda0003f05270 */
[----:B--2---:R-:W-:Y:S05]  /*00d0*/  @!P0 BRA `(.L_x_1) ;  /* 0x0000000400f88947 */ /* 0x004fea0003800000 */
[----:B------:R-:W0:Y:S08]  /*00e0*/  LDC.64 R14, c[0x0][0x388] ;  /* 0x0000e200ff0e7b82 */ /* 0x000e300000000a00 */
[----:B------:R-:W1:Y:S08]  /*00f0*/  LDC.64 R10, c[0x0][0x380] ;  /* 0x0000e000ff0a7b82 */ /* 0x000e700000000a00 */
[----:B------:R-:W2:Y:S01]  /*0100*/  LDC.64 R2, c[0x0][0x390] ;  /* 0x0000e400ff027b82 */ /* 0x000ea20000000a00 */
[----:B0-----:R-:W-:-:S04]  /*0110*/  IMAD.WIDE.U32 R12, R5, 0x8, R14 ;  /* 0x00000008050c7825 */ /* 0x001fc800078e000e */
[C---:B------:R-:W-:Y:S01]  /*0120*/  IMAD.WIDE.U32 R14, R6.reuse, 0x8, R14 ;  /* 0x00000008060e7825 */ /* 0x040fe200078e000e */
[----:B------:R0:W3:Y:S03]  /*0130*/  LDG.E.64 R20, desc[UR12][R12.64] ;  /* 0x0000000c0c147981 */ /* 0x0000e6000c1e1b00 */
[--C-:B-1----:R-:W-:Y:S02]  /*0140*/  IMAD.WIDE.U32 R8, R5, 0x8, R10.reuse ;  /* 0x0000000805087825 */ /* 0x102fe400078e000a */
[----:B------:R-:W3:Y:S02]  /*0150*/  LDG.E.64 R14, desc[UR12][R14.64] ;  /* 0x0000000c0e0e7981 */ /* 0x000ee4000c1e1b00 */
[C---:B------:R-:W-:Y:S02]  /*0160*/  IMAD.WIDE.U32 R10, R6.reuse, 0x8, R10 ;  /* 0x00000008060a7825 */ /* 0x040fe400078e000a */
[----:B------:R-:W4:Y:S04]  /*0170*/  LDG.E.64 R8, desc[UR12][R8.64] ;  /* 0x0000000c08087981 */ /* 0x000f28000c1e1b00 */
[----:B------:R-:W4:Y:S01]  /*0180*/  LDG.E.64 R10, desc[UR12][R10.64] ;  /* 0x0000000c0a0a7981 */ /* 0x000f22000c1e1b00 */
[----:B--2---:R-:W-:-:S06]  /*0190*/  IMAD.WIDE.U32 R2, R6, 0x8, R2 ;  /* 0x0000000806027825 */ /* 0x004fcc00078e0002 */
[----:B------:R-:W2:Y:S01]  /*01a0*/  LDG.E.64 R2, desc[UR12][R2.64] ;  /* 0x0000000c02027981 */ /* 0x000ea2000c1e1b00 */
[----:B0-----:R-:W-:Y:S01]  /*01b0*/  IMAD.MOV.U32 R12, RZ, RZ, 0x1 ;  /* 0x00000001ff0c7424 */ /* 0x001fe200078e00ff */
[----:B------:R-:W-:Y:S01]  /*01c0*/  BSSY.RECONVERGENT B1, `(.L_x_2) ;  /* 0x000001b000017945 */ /* 0x000fe20003800200 */
[----:B---3--:R-:W-:Y:S02]  /*01d0*/  DADD R20, R20, -R14 ;  /* 0x0000000014147229 */ /* 0x008fe4000000080e */
[----:B----4-:R-:W-:-:S06]  /*01e0*/  DADD R30, R8, -R10 ;  /* 0x00000000081e7229 */ /* 0x010fcc000000080a */
[----:B------:R-:W-:-:S08]  /*01f0*/  DMUL R18, R20, R20 ;  /* 0x0000001414127228 */ /* 0x000fd00000000000 */
[----:B------:R-:W-:-:S06]  /*0200*/  DFMA R18, R30, R30, R18 ;  /* 0x0000001e1e12722b */ /* 0x000fcc0000000012 */
[----:B------:R-:W0:Y:S02]  /*0210*/  MUFU.RCP64H R13, R19 ;  /* 0x00000013000d7308 */ /* 0x000e240000001800 */
[----:B0-----:R-:W-:-:S08]  /*0220*/  DFMA R8, -R18, R12, 1 ;  /* 0x3ff000001208742b */ /* 0x001fd0000000010c */
[----:B------:R-:W-:-:S08]  /*0230*/  DFMA R8, R8, R8, R8 ;  /* 0x000000080808722b */ /* 0x000fd00000000008 */
[----:B------:R-:W-:Y:S02]  /*0240*/  DFMA R12, R12, R8, R12 ;  /* 0x000000080c0c722b */ /* 0x000fe4000000000c */
[----:B--2---:R-:W-:-:S06]  /*0250*/  DMUL R8, R2, 240300 ;  /* 0x410d556002087828 */ /* 0x004fcc0000000000 */
[----:B------:R-:W-:-:S04]  /*0260*/  DFMA R10, -R18, R12, 1 ;  /* 0x3ff00000120a742b */ /* 0x000fc8000000010c */
[----:B------:R-:W-:-:S04]  /*0270*/  FSETP.GEU.AND P1, PT, |R9|, 6.5827683646048100446e-37, PT ;  /* 0x036000000900780b */ /* 0x000fc80003f2e200 */
[----:B------:R-:W-:-:S08]  /*0280*/  DFMA R10, R12, R10, R12 ;  /* 0x0000000a0c0a722b */ /* 0x000fd0000000000c */
[----:B------:R-:W-:-:S08]  /*0290*/  DMUL R2, R8, R10 ;  /* 0x0000000a08027228 */ /* 0x000fd00000000000 */
[----:B------:R-:W-:-:S08]  /*02a0*/  DFMA R12, -R18, R2, R8 ;  /* 0x00000002120c722b */ /* 0x000fd00000000108 */
[----:B------:R-:W-:-:S10]  /*02b0*/  DFMA R2, R10, R12, R2 ;  /* 0x0000000c0a02722b */ /* 0x000fd40000000002 */
[----:B------:R-:W-:-:S05]  /*02c0*/  FFMA R7, RZ, R19, R3 ;  /* 0x00000013ff077223 */ /* 0x000fca0000000003 */
[----:B------:R-:W-:-:S13]  /*02d0*/  FSETP.GT.AND P0, PT, |R7|, 1.469367938527859385e-39, PT ;  /* 0x001000000700780b */ /* 0x000fda0003f04200 */
[----:B------:R-:W-:Y:S05]  /*02e0*/  @P0 BRA P1, `(.L_x_3) ;  /* 0x0000000000200947 */ /* 0x000fea0000800000 */
[----:B------:R-:W-:Y:S01]  /*02f0*/  IMAD.MOV.U32 R14, RZ, RZ, R8 ;  /* 0x000000ffff0e7224 */ /* 0x000fe200078e0008 */
[----:B------:R-:W-:Y:S01]  /*0300*/  MOV R8, 0x350 ;  /* 0x0000035000087802 */ /* 0x000fe20000000f00 */
[----:B------:R-:W-:Y:S02]  /*0310*/  IMAD.MOV.U32 R15, RZ, RZ, R9 ;  /* 0x000000ffff0f7224 */ /* 0x000fe400078e0009 */
[----:B------:R-:W-:Y:S02]  /*0320*/  IMAD.MOV.U32 R10, RZ, RZ, R18 ;  /* 0x000000ffff0a7224 */ /* 0x000fe400078e0012 */
[----:B------:R-:W-:-:S07]  /*0330*/  IMAD.MOV.U32 R11, RZ, RZ, R19 ;  /* 0x000000ffff0b7224 */ /* 0x000fce00078e0013 */
[----:B------:R-:W-:Y:S05]  /*0340*/  CALL.REL.NOINC `($__internal_0_$__cuda_sm20_div_rn_f64_full) ;  /* 0x0000000c001c7944 */ /* 0x000fea0003c00000 */
[----:B------:R-:W-:Y:S02]  /*0350*/  IMAD.MOV.U32 R2, RZ, RZ, R28 ;  /* 0x000000ffff027224 */ /* 0x000fe400078e001c */
[----:B------:R-:W-:-:S07]  /*0360*/  IMAD.MOV.U32 R3, RZ, RZ, R29 ;  /* 0x000000ffff037224 */ /* 0x000fce00078e001d */
.L_x_3:
[----:B------:R-:W-:Y:S05]  /*0370*/  BSYNC.RECONVERGENT B1 ;  /* 0x0000000000017941 */ /* 0x000fea0003800200 */
.L_x_2:
[----:B------:R-:W-:-:S14]  /*0380*/  DSETP.NE.AND P0, PT, |R2|, +INF , PT ;  /* 0x7ff000000200742a */ /* 0x000fdc0003f05200 */
[----:B------:R1:W-:Y:S04]  /*0390*/  @!P0 STS.64 [R4], RZ ;  /* 0x000000ff04008388 */ /* 0x0003e80000000a00 */
[----:B------:R1:W-:Y:S01]  /*03a0*/  @!P0 STS.64 [R0], RZ ;  /* 0x000000ff00008388 */ /* 0x0003e20000000a00 */
[----:B------:R-:W-:Y:S05]  /*03b0*/  @!P0 BRA `(.L_x_4) ;  /* 0x0000000400488947 */ /* 0x000fea0003800000 */
[----:B------:R-:W-:-:S06]  /*03c0*/  DSETP.GE.AND P0, PT, R18, RZ, PT ;  /* 0x000000ff1200722a */ /* 0x000fcc0003f06000 */
[----:B------:R-:W-:-:S14]  /*03d0*/  DSETP.GEU.AND P0, PT, R18, 1000, P0 ;  /* 0x408f40001200742a */ /* 0x000fdc000070e000 */
[----:B------:R2:W-:Y:S04]  /*03e0*/  @!P0 STS.64 [R4], RZ ;  /* 0x000000ff04008388 */ /* 0x0005e80000000a00 */
[----:B------:R2:W-:Y:S01]  /*03f0*/  @!P0 STS.64 [R0], RZ ;  /* 0x000000ff00008388 */ /* 0x0005e20000000a00 */
[----:B------:R-:W-:Y:S05]  /*0400*/  @!P0 BRA `(.L_x_4) ;  /* 0x0000000400348947 */ /* 0x000fea0003800000 */
[----:B------:R-:W0:Y:S01]  /*0410*/  MUFU.RSQ64H R9, R19 ;  /* 0x0000001300097308 */ /* 0x000e220000001c00 */
[----:B------:R-:W-:Y:S01]  /*0420*/  VIADD R8, R19, 0xfcb00000 ;  /* 0xfcb0000013087836 */ /* 0x000fe20000000000 */
[----:B------:R-:W-:Y:S01]  /*0430*/  BSSY.RECONVERGENT B1, `(.L_x_5) ;  /* 0x0000013000017945 */ /* 0x000fe20003800200 */
[----:B------:R-:W-:Y:S02]  /*0440*/  IMAD.MOV.U32 R12, RZ, RZ, 0x0 ;  /* 0x00000000ff0c7424 */ /* 0x000fe400078e00ff */
[----:B------:R-:W-:Y:S01]  /*0450*/  IMAD.MOV.U32 R13, RZ, RZ, 0x3fd80000 ;  /* 0x3fd80000ff0d7424 */ /* 0x000fe200078e00ff */
[----:B------:R-:W-:Y:S01]  /*0460*/  ISETP.GE.U32.AND P0, PT, R8, 0x7ca00000, PT ;  /* 0x7ca000000800780c */ /* 0x000fe20003f06070 */
[----:B0-----:R-:W-:-:S08]  /*0470*/  DMUL R10, R8, R8 ;  /* 0x00000008080a7228 */ /* 0x001fd00000000000 */
[----:B------:R-:W-:-:S08]  /*0480*/  DFMA R10, R18, -R10, 1 ;  /* 0x3ff00000120a742b */ /* 0x000fd0000000080a */
[----:B------:R-:W-:Y:S02]  /*0490*/  DFMA R12, R10, R12, 0.5 ;  /* 0x3fe000000a0c742b */ /* 0x000fe4000000000c */
[----:B------:R-:W-:-:S08]  /*04a0*/  DMUL R10, R8, R10 ;  /* 0x0000000a080a7228 */ /* 0x000fd00000000000 */
[----:B------:R-:W-:-:S08]  /*04b0*/  DFMA R10, R12, R10, R8 ;  /* 0x0000000a0c0a722b */ /* 0x000fd00000000008 */
[----:B------:R-:W-:Y:S02]  /*04c0*/  DMUL R12, R18, R10 ;  /* 0x0000000a120c7228 */ /* 0x000fe40000000000 */
[----:B------:R-:W-:Y:S02]  /*04d0*/  VIADD R23, R11, 0xfff00000 ;  /* 0xfff000000b177836 */ /* 0x000fe40000000000 */
[----:B------:R-:W-:-:S04]  /*04e0*/  IMAD.MOV.U32 R22, RZ, RZ, R10 ;  /* 0x000000ffff167224 */ /* 0x000fc800078e000a */
[----:B------:R-:W-:-:S08]  /*04f0*/  DFMA R14, R12, -R12, R18 ;  /* 0x8000000c0c0e722b */ /* 0x000fd00000000012 */
[----:B------:R-:W-:Y:S01]  /*0500*/  DFMA R16, R14, R22, R12 ;  /* 0x000000160e10722b */ /* 0x000fe2000000000c */
[----:B------:R-:W-:Y:S10]  /*0510*/  @!P0 BRA `(.L_x_6) ;  /* 0x0000000000108947 */ /* 0x000ff40003800000 */
[----:B------:R-:W-:-:S07]  /*0520*/  MOV R16, 0x540 ;  /* 0x0000054000107802 */ /* 0x000fce0000000f00 */
[----:B-12---:R-:W-:Y:S05]  /*0530*/  CALL.REL.NOINC `($__internal_1_$__cuda_sm20_dsqrt_rn_f64_mediumpath_v1) ;  /* 0x0000001000087944 */ /* 0x006fea0003c00000 */
[----:B------:R-:W-:Y:S02]  /*0540*/  IMAD.MOV.U32 R16, RZ, RZ, R8 ;  /* 0x000000ffff107224 */ /* 0x000fe400078e0008 */
[----:B------:R-:W-:-:S07]  /*0550*/  IMAD.MOV.U32 R17, RZ, RZ, R9 ;  /* 0x000000ffff117224 */ /* 0x000fce00078e0009 */
.L_x_6:
[----:B------:R-:W-:Y:S05]  /*0560*/  BSYNC.RECONVERGENT B1 ;  /* 0x0000000000017941 */ /* 0x000fea0003800200 */
.L_x_5:
[----:B------:R-:W0:Y:S01]  /*0570*/  MUFU.RCP64H R9, R17 ;  /* 0x0000001100097308 */ /* 0x000e220000001800 */
[----:B------:R-:W-:Y:S01]  /*0580*/  IMAD.MOV.U32 R8, RZ, RZ, 0x1 ;  /* 0x00000001ff087424 */ /* 0x000fe200078e00ff */
[----:B------:R-:W-:Y:S01]  /*0590*/  FSETP.GEU.AND P1, PT, |R31|, 6.5827683646048100446e-37, PT ;  /* 0x036000001f00780b */ /* 0x000fe20003f2e200 */
[----:B------:R-:W-:Y:S04]  /*05a0*/  BSSY.RECONVERGENT B1, `(.L_x_7) ;  /* 0x0000014000017945 */ /* 0x000fe80003800200 */
[----:B0-----:R-:W-:-:S08]  /*05b0*/  DFMA R10, R8, -R16, 1 ;  /* 0x3ff00000080a742b */ /* 0x001fd00000000810 */
[----:B------:R-:W-:-:S08]  /*05c0*/  DFMA R10, R10, R10, R10 ;  /* 0x0000000a0a0a722b */ /* 0x000fd0000000000a */
[----:B------:R-:W-:-:S08]  /*05d0*/  DFMA R10, R8, R10, R8 ;  /* 0x0000000a080a722b */ /* 0x000fd00000000008 */
[----:B------:R-:W-:-:S08]  /*05e0*/  DFMA R8, R10, -R16, 1 ;  /* 0x3ff000000a08742b */ /* 0x000fd00000000810 */
[----:B------:R-:W-:-:S08]  /*05f0*/  DFMA R8, R10, R8, R10 ;  /* 0x000000080a08722b */ /* 0x000fd0000000000a */
[----:B------:R-:W-:-:S08]  /*0600*/  DMUL R10, R30, R8 ;  /* 0x000000081e0a7228 */ /* 0x000fd00000000000 */
[----:B------:R-:W-:-:S08]  /*0610*/  DFMA R12, R10, -R16, R30 ;  /* 0x800000100a0c722b */ /* 0x000fd0000000001e */
[----:B------:R-:W-:-:S10]  /*0620*/  DFMA R8, R8, R12, R10 ;  /* 0x0000000c0808722b */ /* 0x000fd4000000000a */
[----:B------:R-:W-:-:S05]  /*0630*/  FFMA R7, RZ, R17, R9 ;  /* 0x00000011ff077223 */ /* 0x000fca0000000009 */
[----:B------:R-:W-:-:S13]  /*0640*/  FSETP.GT.AND P0, PT, |R7|, 1.469367938527859385e-39, PT ;  /* 0x001000000700780b */ /* 0x000fda0003f04200 */
[----:B------:R-:W-:Y:S05]  /*0650*/  @P0 BRA P1, `(.L_x_8) ;  /* 0x0000000000200947 */ /* 0x000fea0000800000 */
[----:B------:R-:W-:Y:S01]  /*0660*/  MOV R14, R30 ;  /* 0x0000001e000e7202 */ /* 0x000fe20000000f00 */
[----:B------:R-:W-:Y:S01]  /*0670*/  IMAD.MOV.U32 R15, RZ, RZ, R31 ;  /* 0x000000ffff0f7224 */ /* 0x000fe200078e001f */
[----:B------:R-:W-:Y:S01]  /*0680*/  MOV R8, 0x6c0 ;  /* 0x000006c000087802 */ /* 0x000fe20000000f00 */
[----:B------:R-:W-:Y:S02]  /*0690*/  IMAD.MOV.U32 R10, RZ, RZ, R16 ;  /* 0x000000ffff0a7224 */ /* 0x000fe400078e0010 */
[----:B------:R-:W-:-:S07]  /*06a0*/  IMAD.MOV.U32 R11, RZ, RZ, R17 ;  /* 0x000000ffff0b7224 */ /* 0x000fce00078e0011 */
[----:B-12---:R-:W-:Y:S05]  /*06b0*/  CALL.REL.NOINC `($__internal_0_$__cuda_sm20_div_rn_f64_full) ;  /* 0x0000000800407944 */ /* 0x006fea0003c00000 */
[----:B------:R-:W-:Y:S02]  /*06c0*/  IMAD.MOV.U32 R8, RZ, RZ, R28 ;  /* 0x000000ffff087224 */ /* 0x000fe400078e001c */
[----:B------:R-:W-:-:S07]  /*06d0*/  IMAD.MOV.U32 R9, RZ, RZ, R29 ;  /* 0x000000ffff097224 */ /* 0x000fce00078e001d */
.L_x_8:
[----:B------:R-:W-:Y:S05]  /*06e0*/  BSYNC.RECONVERGENT B1 ;  /* 0x0000000000017941 */ /* 0x000fea0003800200 */
.L_x_7:
        /* <DEDUP_REMOVED lines=8> */
[----:B------:R-:W-:Y:S02]  /*0770*/  DFMA R18, R12, R10, R12 ;  /* 0x0000000a0c12722b */ /* 0x000fe4000000000c */
[----:B------:R-:W-:-:S06]  /*0780*/  DMUL R10, R8, -R2 ;  /* 0x80000002080a7228 */ /* 0x000fcc0000000000 */
[----:B------:R-:W-:Y:S01]  /*0790*/  DMUL R12, R20, R18 ;  /* 0x00000012140c7228 */ /* 0x000fe20000000000 */
[----:B------:R0:W-:Y:S07]  /*07a0*/  STS.64 [R4], R10 ;  /* 0x0000000a04007388 */ /* 0x0001ee0000000a00 */
[----:B------:R-:W-:-:S08]  /*07b0*/  DFMA R14, R12, -R16, R20 ;  /* 0x800000100c0e722b */ /* 0x000fd00000000014 */
[----:B------:R-:W-:-:S10]  /*07c0*/  DFMA R8, R18, R14, R12 ;  /* 0x0000000e1208722b */ /* 0x000fd4000000000c */
[----:B------:R-:W-:-:S05]  /*07d0*/  FFMA R7, RZ, R17, R9 ;  /* 0x00000011ff077223 */ /* 0x000fca0000000009 */
[----:B------:R-:W-:-:S13]  /*07e0*/  FSETP.GT.AND P0, PT, |R7|, 1.469367938527859385e-39, PT ;  /* 0x001000000700780b */ /* 0x000fda0003f04200 */
[----:B0-----:R-:W-:Y:S05]  /*07f0*/  @P0 BRA P1, `(.L_x_10) ;  /* 0x0000000000200947 */ /* 0x001fea0000800000 */
[----:B------:R-:W-:Y:S01]  /*0800*/  IMAD.MOV.U32 R14, RZ, RZ, R20 ;  /* 0x000000ffff0e7224 */ /* 0x000fe200078e0014 */
[----:B------:R-:W-:Y:S01]  /*0810*/  MOV R8, 0x860 ;  /* 0x0000086000087802 */ /* 0x000fe20000000f00 */
[----:B------:R-:W-:Y:S02]  /*0820*/  IMAD.MOV.U32 R15, RZ, RZ, R21 ;  /* 0x000000ffff0f7224 */ /* 0x000fe400078e0015 */
[----:B------:R-:W-:Y:S02]  /*0830*/  IMAD.MOV.U32 R10, RZ, RZ, R16 ;  /* 0x000000ffff0a7224 */ /* 0x000fe400078e0010 */
[----:B------:R-:W-:-:S07]  /*0840*/  IMAD.MOV.U32 R11, RZ, RZ, R17 ;  /* 0x000000ffff0b7224 */ /* 0x000fce00078e0011 */
[----:B-12---:R-:W-:Y:S05]  /*0850*/  CALL.REL.NOINC `($__internal_0_$__cuda_sm20_div_rn_f64_full) ;  /* 0x0000000400d87944 */ /* 0x006fea0003c00000 */
[----:B------:R-:W-:Y:S02]  /*0860*/  IMAD.MOV.U32 R8, RZ, RZ, R28 ;  /* 0x000000ffff087224 */ /* 0x000fe400078e001c */
[----:B------:R-:W-:-:S07]  /*0870*/  IMAD.MOV.U32 R9, RZ, RZ, R29 ;  /* 0x000000ffff097224 */ /* 0x000fce00078e001d */
.L_x_10:
[----:B------:R-:W-:Y:S05]  /*0880*/  BSYNC.RECONVERGENT B1 ;  /* 0x0000000000017941 */ /* 0x000fea0003800200 */
.L_x_9:
[----:B------:R-:W-:-:S07]  /*0890*/  DMUL R2, R8, -R2 ;  /* 0x8000000208027228 */ /* 0x000fce0000000000 */
[----:B------:R3:W-:Y:S01]  /*08a0*/  STS.64 [R0], R2 ;  /* 0x0000000200007388 */ /* 0x0007e20000000a00 */
[----:B------:R-:W-:Y:S05]  /*08b0*/  BRA `(.L_x_4) ;  /* 0x0000000000087947 */ /* 0x000fea0003800000 */
.L_x_1:
[----:B------:R0:W-:Y:S04]  /*08c0*/  STS.64 [R4], RZ ;  /* 0x000000ff04007388 */ /* 0x0001e80000000a00 */
[----:B------:R0:W-:Y:S02]  /*08d0*/  STS.64 [R0], RZ ;  /* 0x000000ff00007388 */ /* 0x0001e40000000a00 */
.L_x_4:
[----:B------:R-:W-:Y:S05]  /*08e0*/  BSYNC.RECONVERGENT B0 ;  /* 0x0000000000007941 */ /* 0x000fea0003800200 */
.L_x_0:
[----:B------:R-:W-:Y:S01]  /*08f0*/  BAR.SYNC.DEFER_BLOCKING 0x0 ;  /* 0x0000000000007b1d */ /* 0x000fe20000010000 */
[----:B------:R-:W-:-:S13]  /*0900*/  ISETP.NE.AND P0, PT, R6, RZ, PT ;  /* 0x000000ff0600720c */ /* 0x000fda0003f05270 */
[----:B------:R-:W-:Y:S05]  /*0910*/  @P0 EXIT ;  /* 0x000000000000094d */ /* 0x000fea0003800000 */
[----:B------:R-:W4:Y:S01]  /*0920*/  LDCU UR5, c[0x0][0x360] ;  /* 0x00006c00ff0577ac */ /* 0x000f220008000800 */
[----:B------:R-:W5:Y:S01]  /*0930*/  LDC.64 R6, c[0x0][0x398] ;  /* 0x0000e600ff067b82 */ /* 0x000f620000000a00 */
[----:B------:R-:W-:-:S07]  /*0940*/  UMOV UR4, URZ ;  /* 0x000000ff00047c82 */ /* 0x000fce0008000000 */
[----:B---3--:R-:W3:Y:S01]  /*0950*/  LDC.64 R2, c[0x0][0x3a0] ;  /* 0x0000e800ff027b82 */ /* 0x008ee20000000a00 */
[----:B----4-:R-:W-:Y:S02]  /*0960*/  UISETP.GE.U32.AND UP0, UPT, UR5, 0x4, UPT ;  /* 0x000000040500788c */ /* 0x010fe4000bf06070 */
[----:B------:R-:W-:Y:S01]  /*0970*/  ULOP3.LUT UR8, UR5, 0x3, URZ, 0xc0, !UPT ;  /* 0x0000000305087892 */ /* 0x000fe2000f8ec0ff */
[----:B-----5:R-:W-:-:S04]  /*0980*/  IMAD.WIDE.U32 R6, R5, 0x8, R6 ;  /* 0x0000000805067825 */ /* 0x020fc800078e0006 */
[----:B---3--:R-:W-:Y:S02]  /*0990*/  IMAD.WIDE.U32 R2, R5, 0x8, R2 ;  /* 0x0000000805027825 */ /* 0x008fe400078e0002 */
[----:B------:R-:W-:Y:S05]  /*09a0*/  BRA.U !UP0, `(.L_x_11) ;  /* 0x0000000508187547 */ /* 0x000fea000b800000 */
[----:B012---:R-:W-:Y:S01]  /*09b0*/  IADD3 R0, PT, PT, -R5, RZ, RZ ;  /* 0x000000ff05007210 */ /* 0x007fe20007ffe1ff */
[----:B------:R-:W-:Y:S02]  /*09c0*/  ULOP3.LUT UR4, UR5, 0x7fc, URZ, 0xc0, !UPT ;  /* 0x000007fc05047892 */ /* 0x000fe4000f8ec0ff */
[----:B------:R-:W-:Y:S02]  /*09d0*/  UIADD3 UR9, UPT, UPT, UR6, 0x10, URZ ;  /* 0x0000001006097890 */ /* 0x000fe4000fffe0ff */
[----:B------:R-:W-:Y:S01]  /*09e0*/  UIADD3 UR10, UPT, UPT, UR7, 0x10, URZ ;  /* 0x00000010070a7890 */ /* 0x000fe2000fffe0ff */
[----:B------:R-:W-:-:S11]  /*09f0*/  UMOV UR5, URZ ;  /* 0x000000ff00057c82 */ /* 0x000fd60008000000 */
.L_x_16:
[----:B------:R-:W-:-:S13]  /*0a00*/  ISETP.NE.AND P0, PT, R0, RZ, PT ;  /* 0x000000ff0000720c */ /* 0x000fda0003f05270 */
[----:B0123--:R-:W-:Y:S05]  /*0a10*/  @!P0 BRA `(.L_x_12) ;  /* 0x0000000000308947 */ /* 0x00ffea0003800000 */
[----:B------:R-:W0:Y:S02]  /*0a20*/  LDS.64 R10, [UR9+-0x10] ;  /* 0xfffff009ff0a7984 */ /* 0x000e240008000a00 */
[----:B0-----:R-:W-:-:S14]  /*0a30*/  DSETP.NAN.AND P0, PT, R10, R10, PT ;  /* 0x0000000a0a00722a */ /* 0x001fdc0003f08000 */
[----:B------:R-:W-:Y:S05]  /*0a40*/  @P0 BRA `(.L_x_12) ;  /* 0x0000000000240947 */ /* 0x000fea0003800000 */
[----:B------:R-:W0:Y:S02]  /*0a50*/  LDS.64 R12, [UR10+-0x10] ;  /* 0xfffff00aff0c7984 */ /* 0x000e240008000a00 */
[----:B0-----:R-:W-:-:S14]  /*0a60*/  DSETP.NAN.AND P0, PT, R12, R12, PT ;  /* 0x0000000c0c00722a */ /* 0x001fdc0003f08000 */
[----:B------:R-:W-:Y:S05]  /*0a70*/  @P0 BRA `(.L_x_12) ;  /* 0x0000000000180947 */ /* 0x000fea0003800000 */
[----:B------:R-:W2:Y:S02]  /*0a80*/  LDG.E.64 R8, desc[UR12][R6.64] ;  /* 0x0000000c06087981 */ /* 0x000ea4000c1e1b00 */
[----:B--2---:R-:W-:-:S07]  /*0a90*/  DADD R8, R10, R8 ;  /* 0x000000000a087229 */ /* 0x004fce0000000008 */
[----:B------:R0:W-:Y:S04]  /*0aa0*/  STG.E.64 desc[UR12][R6.64], R8 ;  /* 0x0000000806007986 */ /* 0x0001e8000c101b0c */
[----:B------:R-:W2:Y:S02]  /*0ab0*/  LDG.E.64 R10, desc[UR12][R2.64] ;  /* 0x0000000c020a7981 */ /* 0x000ea4000c1e1b00 */
[----:B--2---:R-:W-:-:S07]  /*0ac0*/  DADD R10, R12, R10 ;  /* 0x000000000c0a7229 */ /* 0x004fce000000000a */
[----:B------:R0:W-:Y:S04]  /*0ad0*/  STG.E.64 desc[UR12][R2.64], R10 ;  /* 0x0000000a02007986 */ /* 0x0001e8000c101b0c */
.L_x_12:
[----:B------:R-:W-:-:S06]  /*0ae0*/  UIADD3 UR11, UPT, UPT, UR5, 0x1, URZ ;  /* 0x00000001050b7890 */ /* 0x000fcc000fffe0ff */
[----:B------:R-:W-:-:S13]  /*0af0*/  ISETP.NE.AND P0, PT, R5, UR11, PT ;  /* 0x0000000b05007c0c */ /* 0x000fda000bf05270 */
[----:B------:R-:W-:Y:S05]  /*0b00*/  @!P0 BRA `(.L_x_13) ;  /* 0x0000000000308947 */ /* 0x000fea0003800000 */
[----:B0-----:R-:W0:Y:S02]  /*0b10*/  LDS.64 R10, [UR9+-0x8] ;  /* 0xfffff809ff0a7984 */ /* 0x001e240008000a00 */
        /* <DEDUP_REMOVED lines=11> */
.L_x_13:
[----:B------:R-:W-:-:S06]  /*0bd0*/  UIADD3 UR11, UPT, UPT, UR5, 0x2, URZ ;  /* 0x00000002050b7890 */ /* 0x000fcc000fffe0ff */
[----:B------:R-:W-:-:S13]  /*0be0*/  ISETP.NE.AND P0, PT, R5, UR11, PT ;  /* 0x0000000b05007c0c */ /* 0x000fda000bf05270 */
[----:B------:R-:W-:Y:S05]  /*0bf0*/  @!P0 BRA `(.L_x_14) ;  /* 0x0000000000308947 */ /* 0x000fea0003800000 */
[----:B01----:R-:W0:Y:S02]  /*0c00*/  LDS.64 R10, [UR9] ;  /* 0x00000009ff0a7984 */ /* 0x003e240008000a00 */
[----:B0-----:R-:W-:-:S14]  /*0c10*/  DSETP.NAN.AND P0, PT, R10, R10, PT ;  /* 0x0000000a0a00722a */ /* 0x001fdc0003f08000 */
[----:B------:R-:W-:Y:S05]  /*0c20*/  @P0 BRA `(.L_x_14) ;  /* 0x0000000000240947 */ /* 0x000fea0003800000 */
[----:B------:R-:W0:Y:S02]  /*0c30*/  LDS.64 R12, [UR10] ;  /* 0x0000000aff0c7984 */ /* 0x000e240008000a00 */
[----:B0-----:R-:W-:-:S14]  /*0c40*/  DSETP.NAN.AND P0, PT, R12, R12, PT ;  /* 0x0000000c0c00722a */ /* 0x001fdc0003f08000 */
[----:B------:R-:W-:Y:S05]  /*0c50*/  @P0 BRA `(.L_x_14) ;  /* 0x0000000000180947 */ /* 0x000fea0003800000 */
[----:B------:R-:W2:Y:S02]  /*0c60*/  LDG.E.64 R8, desc[UR12][R6.64] ;  /* 0x0000000c06087981 */ /* 0x000ea4000c1e1b00 */
[----:B--2---:R-:W-:-:S07]  /*0c70*/  DADD R8, R10, R8 ;  /* 0x000000000a087229 */ /* 0x004fce0000000008 */
[----:B------:R2:W-:Y:S04]  /*0c80*/  STG.E.64 desc[UR12][R6.64], R8 ;  /* 0x0000000806007986 */ /* 0x0005e8000c101b0c */
[----:B------:R-:W3:Y:S02]  /*0c90*/  LDG.E.64 R10, desc[UR12][R2.64] ;  /* 0x0000000c020a7981 */ /* 0x000ee4000c1e1b00 */
[----:B---3--:R-:W-:-:S07]  /*0ca0*/  DADD R10, R12, R10 ;  /* 0x000000000c0a7229 */ /* 0x008fce000000000a */
[----:B------:R2:W-:Y:S04]  /*0cb0*/  STG.E.64 desc[UR12][R2.64], R10 ;  /* 0x0000000a02007986 */ /* 0x0005e8000c101b0c */
.L_x_14:
[----:B------:R-:W-:-:S06]  /*0cc0*/  UIADD3 UR11, UPT, UPT, UR5, 0x3, URZ ;  /* 0x00000003050b7890 */ /* 0x000fcc000fffe0ff */
[----:B------:R-:W-:-:S13]  /*0cd0*/  ISETP.NE.AND P0, PT, R5, UR11, PT ;  /* 0x0000000b05007c0c */ /* 0x000fda000bf05270 */
[----:B------:R-:W-:Y:S05]  /*0ce0*/  @!P0 BRA `(.L_x_15) ;  /* 0x0000000000308947 */ /* 0x000fea0003800000 */
[----:B012---:R-:W0:Y:S02]  /*0cf0*/  LDS.64 R10, [UR9+0x8] ;  /* 0x00000809ff0a7984 */ /* 0x007e240008000a00 */
[----:B0-----:R-:W-:-:S14]  /*0d00*/  DSETP.NAN.AND P0, PT, R10, R10, PT ;  /* 0x0000000a0a00722a */ /* 0x001fdc0003f08000 */
[----:B------:R-:W-:Y:S05]  /*0d10*/  @P0 BRA `(.L_x_15) ;  /* 0x0000000000240947 */ /* 0x000fea0003800000 */
[----:B------:R-:W0:Y:S02]  /*0d20*/  LDS.64 R12, [UR10+0x8] ;  /* 0x0000080aff0c7984 */ /* 0x000e240008000a00 */
        /* <DEDUP_REMOVED lines=8> */
.L_x_15:
[----:B------:R-:W-:Y:S01]  /*0db0*/  UIADD3 UR5, UPT, UPT, UR5, 0x4, URZ ;  /* 0x0000000405057890 */ /* 0x000fe2000fffe0ff */
[----:B------:R-:W-:Y:S01]  /*0dc0*/  VIADD R0, R0, 0x4 ;  /* 0x0000000400007836 */ /* 0x000fe20000000000 */
[----:B------:R-:W-:Y:S02]  /*0dd0*/  UIADD3 UR9, UPT, UPT, UR9, 0x20, URZ ;  /* 0x0000002009097890 */ /* 0x000fe4000fffe0ff */
[----:B------:R-:W-:Y:S02]  /*0de0*/  UISETP.NE.AND UP0, UPT, UR5, UR4, UPT ;  /* 0x000000040500728c */ /* 0x000fe4000bf05270 */
[----:B------:R-:W-:-:S07]  /*0df0*/  UIADD3 UR10, UPT, UPT, UR10, 0x20, URZ ;  /* 0x000000200a0a7890 */ /* 0x000fce000fffe0ff */
[----:B------:R-:W-:Y:S05]  /*0e00*/  BRA.U UP0, `(.L_x_16) ;  /* 0xfffffff900fc7547 */ /* 0x000fea000b83ffff */
.L_x_11:
[----:B------:R-:W-:-:S13]  /*0e10*/  ISETP.NE.AND P0, PT, RZ, UR8, PT ;  /* 0x00000008ff007c0c */ /* 0x000fda000bf05270 */
[----:B------:R-:W-:Y:S05]  /*0e20*/  @!P0 EXIT ;  /* 0x000000000000894d */ /* 0x000fea0003800000 */
[----:B012---:R-:W-:Y:S01]  /*0e30*/  IADD3 R0, PT, PT, -R5, UR4, RZ ;  /* 0x0000000405007c10 */ /* 0x007fe2000fffe1ff */
[----:B------:R-:W-:Y:S02]  /*0e40*/  ULEA UR5, UR4, UR7, 0x3 ;  /* 0x0000000704057291 */ /* 0x000fe4000f8e18ff */
[----:B------:R-:W-:Y:S02]  /*0e50*/  ULEA UR9, UR4, UR6, 0x3 ;  /* 0x0000000604097291 */ /* 0x000fe4000f8e18ff */
[----:B------:R-:W-:-:S12]  /*0e60*/  UIADD3 UR8, UPT, UPT, -UR8, URZ, URZ ;  /* 0x000000ff08087290 */ /* 0x000fd8000fffe1ff */
.L_x_18:
[----:B------:R-:W-:Y:S01]  /*0e70*/  ISETP.NE.AND P0, PT, R0, RZ, PT ;  /* 0x000000ff0000720c */ /* 0x000fe20003f05270 */
[----:B------:R-:W-:-:S04]  /*0e80*/  UIADD3 UR8, UPT, UPT, UR8, 0x1, URZ ;  /* 0x0000000108087890 */ /* 0x000fc8000fffe0ff */
[----:B------:R-:W-:-:S08]  /*0e90*/  UISETP.NE.AND UP0, UPT, UR8, URZ, UPT ;  /* 0x000000ff0800728c */ /* 0x000fd0000bf05270 */
[----:B0-----:R-:W-:Y:S05]  /*0ea0*/  @!P0 BRA `(.L_x_17) ;  /* 0x0000000000308947 */ /* 0x001fea0003800000 */
[----:B---3--:R-:W0:Y:S02]  /*0eb0*/  LDS.64 R8, [UR9] ;  /* 0x00000009ff087984 */ /* 0x008e240008000a00 */
        /* <DEDUP_REMOVED lines=11> */
.L_x_17:
[----:B------:R-:W-:Y:S01]  /*0f70*/  VIADD R0, R0, 0x1 ;  /* 0x0000000100007836 */ /* 0x000fe20000000000 */
[----:B------:R-:W-:Y:S02]  /*0f80*/  UIADD3 UR5, UPT, UPT, UR5, 0x8, URZ ;  /* 0x0000000805057890 */ /* 0x000fe4000fffe0ff */
[----:B------:R-:W-:Y:S01]  /*0f90*/  UIADD3 UR9, UPT, UPT, UR9, 0x8, URZ ;  /* 0x0000000809097890 */ /* 0x000fe2000fffe0ff */
[----:B------:R-:W-:Y:S11]  /*0fa0*/  BRA.U UP0, `(.L_x_18) ;  /* 0xfffffffd00b07547 */ /* 0x000ff6000b83ffff */
[----:B------:R-:W-:Y:S05]  /*0fb0*/  EXIT ;  /* 0x000000000000794d */ /* 0x000fea0003800000 */
        .weak           $__internal_0_$__cuda_sm20_div_rn_f64_full
        .type           $__internal_0_$__cuda_sm20_div_rn_f64_full,@function
        .size           $__internal_0_$__cuda_sm20_div_rn_f64_full,($__internal_1_$__cuda_sm20_dsqrt_rn_f64_mediumpath_v1 - $__internal_0_$__cuda_sm20_div_rn_f64_full)
$__internal_0_$__cuda_sm20_div_rn_f64_full:
[----:B------:R-:W-:Y:S01]  /*0fc0*/  FSETP.GEU.AND P2, PT, |R15|, 1.469367938527859385e-39, PT ;  /* 0x001000000f00780b */ /* 0x000fe20003f4e200 */
[----:B------:R-:W-:Y:S01]  /*0fd0*/  IMAD.MOV.U32 R9, RZ, RZ, 0x1ca00000 ;  /* 0x1ca00000ff097424 */ /* 0x000fe200078e00ff */
[C---:B------:R-:W-:Y:S01]  /*0fe0*/  FSETP.GEU.AND P0, PT, |R11|.reuse, 1.469367938527859385e-39, PT ;  /* 0x001000000b00780b */ /* 0x040fe20003f0e200 */
[----:B------:R-:W-:Y:S01]  /*0ff0*/  IMAD.MOV.U32 R28, RZ, RZ, 0x1 ;  /* 0x00000001ff1c7424 */ /* 0x000fe200078e00ff */
[----:B------:R-:W-:Y:S01]  /*1000*/  LOP3.LUT R12, R11, 0x800fffff, RZ, 0xc0, !PT ;  /* 0x800fffff0b0c7812 */ /* 0x000fe200078ec0ff */
[----:B------:R-:W-:Y:S01]  /*1010*/  BSSY.RECONVERGENT B2, `(.L_x_19) ;  /* 0x0000052000027945 */ /* 0x000fe20003800200 */
[----:B------:R-:W-:Y:S02]  /*1020*/  LOP3.LUT R7, R15, 0x7ff00000, RZ, 0xc0, !PT ;  /* 0x7ff000000f077812 */ /* 0x000fe400078ec0ff */
[----:B------:R-:W-:Y:S01]  /*1030*/  LOP3.LUT R13, R12, 0x3ff00000, RZ, 0xfc, !PT ;  /* 0x3ff000000c0d7812 */ /* 0x000fe200078efcff */
[----:B------:R-:W-:Y:S01]  /*1040*/  IMAD.MOV.U32 R12, RZ, RZ, R10 ;  /* 0x000000ffff0c7224 */ /* 0x000fe200078e000a */
[----:B------:R-:W-:Y:S01]  /*1050*/  LOP3.LUT R27, R11, 0x7ff00000, RZ, 0xc0, !PT ;  /* 0x7ff000000b1b7812 */ /* 0x000fe200078ec0ff */
[----:B------:R-:W-:-:S02]  /*1060*/  IMAD.MOV.U32 R26, RZ, RZ, R7 ;  /* 0x000000ffff1a7224 */ /* 0x000fc400078e0007 */
[----:B------:R-:W-:Y:S02]  /*1070*/  @!P2 LOP3.LUT R22, R11, 0x7ff00000, RZ, 0xc0, !PT ;  /* 0x7ff000000b16a812 */ /* 0x000fe400078ec0ff */
[----:B------:R-:W-:Y:S01]  /*1080*/  @!P0 DMUL R12, R10, 8.98846567431157953865e+307 ;  /* 0x7fe000000a0c8828 */ /* 0x000fe20000000000 */
[C---:B------:R-:W-:Y:S02]  /*1090*/  ISETP.GE.U32.AND P1, PT, R7.reuse, R27, PT ;  /* 0x0000001b0700720c */ /* 0x040fe40003f26070 */
[----:B------:R-:W-:Y:S01]  /*10a0*/  @!P2 ISETP.GE.U32.AND P3, PT, R7, R22, PT ;  /* 0x000000160700a20c */ /* 0x000fe20003f66070 */
[----:B------:R-:W-:Y:S01]  /*10b0*/  IMAD.MOV.U32 R22, RZ, RZ, R14 ;  /* 0x000000ffff167224 */ /* 0x000fe200078e000e */
[C---:B------:R-:W-:Y:S01]  /*10c0*/  SEL R23, R9.reuse, 0x63400000, !P1 ;  /* 0x6340000009177807 */ /* 0x040fe20004800000 */
[----:B------:R-:W0:Y:S01]  /*10d0*/  MUFU.RCP64H R29, R13 ;  /* 0x0000000d001d7308 */ /* 0x000e220000001800 */
[----:B------:R-:W-:Y:S02]  /*10e0*/  @!P2 SEL R25, R9, 0x63400000, !P3 ;  /* 0x634000000919a807 */ /* 0x000fe40005800000 */
[----:B------:R-:W-:-:S02]  /*10f0*/  LOP3.LUT R23, R23, 0x800fffff, R15, 0xf8, !PT ;  /* 0x800fffff17177812 */ /* 0x000fc400078ef80f */
[----:B------:R-:W-:Y:S02]  /*1100*/  @!P2 LOP3.LUT R24, R25, 0x80000000, R15, 0xf8, !PT ;  /* 0x800000001918a812 */ /* 0x000fe400078ef80f */
[----:B------:R-:W-:Y:S02]  /*1110*/  @!P0 LOP3.LUT R27, R13, 0x7ff00000, RZ, 0xc0, !PT ;  /* 0x7ff000000d1b8812 */ /* 0x000fe400078ec0ff */
[----:B------:R-:W-:Y:S01]  /*1120*/  @!P2 LOP3.LUT R25, R24, 0x100000, RZ, 0xfc, !PT ;  /* 0x001000001819a812 */ /* 0x000fe200078efcff */
[----:B------:R-:W-:-:S06]  /*1130*/  @!P2 IMAD.MOV.U32 R24, RZ, RZ, RZ ;  /* 0x000000ffff18a224 */ /* 0x000fcc00078e00ff */
[----:B------:R-:W-:Y:S02]  /*1140*/  @!P2 DFMA R22, R22, 2, -R24 ;  /* 0x400000001616a82b */ /* 0x000fe40000000818 */
[----:B0-----:R-:W-:-:S08]  /*1150*/  DFMA R24, R28, -R12, 1 ;  /* 0x3ff000001c18742b */ /* 0x001fd0000000080c */
[----:B------:R-:W-:Y:S01]  /*1160*/  DFMA R24, R24, R24, R24 ;  /* 0x000000181818722b */ /* 0x000fe20000000018 */
[----:B------:R-:W-:-:S07]  /*1170*/  @!P2 LOP3.LUT R26, R23, 0x7ff00000, RZ, 0xc0, !PT ;  /* 0x7ff00000171aa812 */ /* 0x000fce00078ec0ff */
[----:B------:R-:W-:-:S08]  /*1180*/  DFMA R24, R28, R24, R28 ;  /* 0x000000181c18722b */ /* 0x000fd0000000001c */
[----:B------:R-:W-:-:S08]  /*1190*/  DFMA R32, R24, -R12, 1 ;  /* 0x3ff000001820742b */ /* 0x000fd0000000080c */
[----:B------:R-:W-:-:S08]  /*11a0*/  DFMA R32, R24, R32, R24 ;  /* 0x000000201820722b */ /* 0x000fd00000000018 */
[----:B------:R-:W-:-:S08]  /*11b0*/  DMUL R28, R32, R22 ;  /* 0x00000016201c7228 */ /* 0x000fd00000000000 */
[----:B------:R-:W-:-:S08]  /*11c0*/  DFMA R24, R28, -R12, R22 ;  /* 0x8000000c1c18722b */ /* 0x000fd00000000016 */
[----:B------:R-:W-:Y:S01]  /*11d0*/  DFMA R24, R32, R24, R28 ;  /* 0x000000182018722b */ /* 0x000fe2000000001c */
[----:B------:R-:W-:-:S05]  /*11e0*/  VIADD R28, R26, 0xffffffff ;  /* 0xffffffff1a1c7836 */ /* 0x000fca0000000000 */
[----:B------:R-:W-:Y:S01]  /*11f0*/  ISETP.GT.U32.AND P0, PT, R28, 0x7feffffe, PT ;  /* 0x7feffffe1c00780c */ /* 0x000fe20003f04070 */
[----:B------:R-:W-:-:S05]  /*1200*/  VIADD R28, R27, 0xffffffff ;  /* 0xffffffff1b1c7836 */ /* 0x000fca0000000000 */
[----:B------:R-:W-:-:S13]  /*1210*/  ISETP.GT.U32.OR P0, PT, R28, 0x7feffffe, P0 ;  /* 0x7feffffe1c00780c */ /* 0x000fda0000704470 */
[----:B------:R-:W-:Y:S05]  /*1220*/  @P0 BRA `(.L_x_20) ;  /* 0x00000000006c0947 */ /* 0x000fea0003800000 */
[----:B------:R-:W-:-:S04]  /*1230*/  LOP3.LUT R26, R11, 0x7ff00000, RZ, 0xc0, !PT ;  /* 0x7ff000000b1a7812 */ /* 0x000fc800078ec0ff */
[CC--:B------:R-:W-:Y:S02]  /*1240*/  VIADDMNMX R14, R7.reuse, -R26.reuse, 0xb9600000, !PT ;  /* 0xb9600000070e7446 */ /* 0x0c0fe4000780091a */
[----:B------:R-:W-:Y:S02]  /*1250*/  ISETP.GE.U32.AND P0, PT, R7, R26, PT ;  /* 0x0000001a0700720c */ /* 0x000fe40003f06070 */
[----:B------:R-:W-:Y:S02]  /*1260*/  VIMNMX R7, PT, PT, R14, 0x46a00000, PT ;  /* 0x46a000000e077848 */ /* 0x000fe40003fe0100 */
[----:B------:R-:W-:-:S05]  /*1270*/  SEL R14, R9, 0x63400000, !P0 ;  /* 0x63400000090e7807 */ /* 0x000fca0004000000 */
[----:B------:R-:W-:Y:S02]  /*1280*/  IMAD.IADD R7, R7, 0x1, -R14 ;  /* 0x0000000107077824 */ /* 0x000fe400078e0a0e */
[----:B------:R-:W-:-:S03]  /*1290*/  IMAD.MOV.U32 R14, RZ, RZ, RZ ;  /* 0x000000ffff0e7224 */ /* 0x000fc600078e00ff */
[----:B------:R-:W-:-:S06]  /*12a0*/  IADD3 R15, PT, PT, R7, 0x7fe00000, RZ ;  /* 0x7fe00000070f7810 */ /* 0x000fcc0007ffe0ff */
[----:B------:R-:W-:-:S10]  /*12b0*/  DMUL R28, R24, R14 ;  /* 0x0000000e181c7228 */ /* 0x000fd40000000000 */
[----:B------:R-:W-:-:S13]  /*12c0*/  FSETP.GTU.AND P0, PT, |R29|, 1.469367938527859385e-39, PT ;  /* 0x001000001d00780b */ /* 0x000fda0003f0c200 */
[----:B------:R-:W-:Y:S05]  /*12d0*/  @P0 BRA `(.L_x_21) ;  /* 0x0000000000940947 */ /* 0x000fea0003800000 */
[----:B------:R-:W-:Y:S01]  /*12e0*/  DFMA R12, R24, -R12, R22 ;  /* 0x8000000c180c722b */ /* 0x000fe20000000016 */
[----:B------:R-:W-:-:S09]  /*12f0*/  IMAD.MOV.U32 R14, RZ, RZ, RZ ;  /* 0x000000ffff0e7224 */ /* 0x000fd200078e00ff */
[C---:B------:R-:W-:Y:S02]  /*1300*/  FSETP.NEU.AND P0, PT, R13.reuse, RZ, PT ;  /* 0x000000ff0d00720b */ /* 0x040fe40003f0d000 */
[----:B------:R-:W-:-:S04]  /*1310*/  LOP3.LUT R9, R13, 0x80000000, R11, 0x48, !PT ;  /* 0x800000000d097812 */ /* 0x000fc800078e480b */
[----:B------:R-:W-:-:S07]  /*1320*/  LOP3.LUT R15, R9, R15, RZ, 0xfc, !PT ;  /* 0x0000000f090f7212 */ /* 0x000fce00078efcff */
[----:B------:R-:W-:Y:S05]  /*1330*/  @!P0 BRA `(.L_x_21) ;  /* 0x00000000007c8947 */ /* 0x000fea0003800000 */
[----:B------:R-:W-:Y:S01]  /*1340*/  IMAD.MOV R11, RZ, RZ, -R7 ;  /* 0x000000ffff0b7224 */ /* 0x000fe200078e0a07 */
[----:B------:R-:W-:Y:S01]  /*1350*/  DMUL.RP R14, R24, R14 ;  /* 0x0000000e180e7228 */ /* 0x000fe20000008000 */
[----:B------:R-:W-:Y:S01]  /*1360*/  IMAD.MOV.U32 R10, RZ, RZ, RZ ;  /* 0x000000ffff0a7224 */ /* 0x000fe200078e00ff */
[----:B------:R-:W-:-:S05]  /*1370*/  IADD3 R7, PT, PT, -R7, -0x43300000, RZ ;  /* 0xbcd0000007077810 */ /* 0x000fca0007ffe1ff */
[----:B------:R-:W-:-:S03]  /*1380*/  DFMA R10, R28, -R10, R24 ;  /* 0x8000000a1c0a722b */ /* 0x000fc60000000018 */
[----:B------:R-:W-:-:S07]  /*1390*/  LOP3.LUT R9, R15, R9, RZ, 0x3c, !PT ;  /* 0x000000090f097212 */ /* 0x000fce00078e3cff */
[----:B------:R-:W-:-:S04]  /*13a0*/  FSETP.NEU.AND P0, PT, |R11|, R7, PT ;  /* 0x000000070b00720b */ /* 0x000fc80003f0d200 */
[----:B------:R-:W-:Y:S02]  /*13b0*/  FSEL R28, R14, R28, !P0 ;  /* 0x0000001c0e1c7208 */ /* 0x000fe40004000000 */
[----:B------:R-:W-:Y:S01]  /*13c0*/  FSEL R29, R9, R29, !P0 ;  /* 0x0000001d091d7208 */ /* 0x000fe20004000000 */
[----:B------:R-:W-:Y:S06]  /*13d0*/  BRA `(.L_x_21) ;  /* 0x0000000000547947 */ /* 0x000fec0003800000 */
.L_x_20:
[----:B------:R-:W-:-:S14]  /*13e0*/  DSETP.NAN.AND P0, PT, R14, R14, PT ;  /* 0x0000000e0e00722a */ /* 0x000fdc0003f08000 */
[----:B------:R-:W-:Y:S05]  /*13f0*/  @P0 BRA `(.L_x_22) ;  /* 0x0000000000440947 */ /* 0x000fea0003800000 */
[----:B------:R-:W-:-:S14]  /*1400*/  DSETP.NAN.AND P0, PT, R10, R10, PT ;  /* 0x0000000a0a00722a */ /* 0x000fdc0003f08000 */
[----:B------:R-:W-:Y:S05]  /*1410*/  @P0 BRA `(.L_x_23) ;  /* 0x0000000000300947 */ /* 0x000fea0003800000 */
[----:B------:R-:W-:Y:S01]  /*1420*/  ISETP.NE.AND P0, PT, R26, R27, PT ;  /* 0x0000001b1a00720c */ /* 0x000fe20003f05270 */
[----:B------:R-:W-:Y:S02]  /*1430*/  IMAD.MOV.U32 R28, RZ, RZ, 0x0 ;  /* 0x00000000ff1c7424 */ /* 0x000fe400078e00ff */
[----:B------:R-:W-:-:S10]  /*1440*/  IMAD.MOV.U32 R29, RZ, RZ, -0x80000 ;  /* 0xfff80000ff1d7424 */ /* 0x000fd400078e00ff */
[----:B------:R-:W-:Y:S05]  /*1450*/  @!P0 BRA `(.L_x_21) ;  /* 0x0000000000348947 */ /* 0x000fea0003800000 */
[----:B------:R-:W-:Y:S02]  /*1460*/  ISETP.NE.AND P0, PT, R26, 0x7ff00000, PT ;  /* 0x7ff000001a00780c */ /* 0x000fe40003f05270 */
[----:B------:R-:W-:Y:S02]  /*1470*/  LOP3.LUT R29, R15, 0x80000000, R11, 0x48, !PT ;  /* 0x800000000f1d7812 */ /* 0x000fe400078e480b */
[----:B------:R-:W-:-:S13]  /*1480*/  ISETP.EQ.OR P0, PT, R27, RZ, !P0 ;  /* 0x000000ff1b00720c */ /* 0x000fda0004702670 */
[----:B------:R-:W-:Y:S01]  /*1490*/  @P0 LOP3.LUT R7, R29, 0x7ff00000, RZ, 0xfc, !PT ;  /* 0x7ff000001d070812 */ /* 0x000fe200078efcff */
[----:B------:R-:W-:Y:S02]  /*14a0*/  @!P0 IMAD.MOV.U32 R28, RZ, RZ, RZ ;  /* 0x000000ffff1c8224 */ /* 0x000fe400078e00ff */
[----:B------:R-:W-:Y:S02]  /*14b0*/  @P0 IMAD.MOV.U32 R28, RZ, RZ, RZ ;  /* 0x000000ffff1c0224 */ /* 0x000fe400078e00ff */
[----:B------:R-:W-:Y:S01]  /*14c0*/  @P0 IMAD.MOV.U32 R29, RZ, RZ, R7 ;  /* 0x000000ffff1d0224 */ /* 0x000fe200078e0007 */
[----:B------:R-:W-:Y:S06]  /*14d0*/  BRA `(.L_x_21) ;  /* 0x0000000000147947 */ /* 0x000fec0003800000 */
.L_x_23:
[----:B------:R-:W-:Y:S01]  /*14e0*/  LOP3.LUT R29, R11, 0x80000, RZ, 0xfc, !PT ;  /* 0x000800000b1d7812 */ /* 0x000fe200078efcff */
[----:B------:R-:W-:Y:S01]  /*14f0*/  IMAD.MOV.U32 R28, RZ, RZ, R10 ;  /* 0x000000ffff1c7224 */ /* 0x000fe200078e000a */
[----:B------:R-:W-:Y:S06]  /*1500*/  BRA `(.L_x_21) ;  /* 0x0000000000087947 */ /* 0x000fec0003800000 */
.L_x_22:
[----:B------:R-:W-:Y:S01]  /*1510*/  LOP3.LUT R29, R15, 0x80000, RZ, 0xfc, !PT ;  /* 0x000800000f1d7812 */ /* 0x000fe200078efcff */
[----:B------:R-:W-:-:S07]  /*1520*/  IMAD.MOV.U32 R28, RZ, RZ, R14 ;  /* 0x000000ffff1c7224 */ /* 0x000fce00078e000e */
.L_x_21:
[----:B------:R-:W-:Y:S05]  /*1530*/  BSYNC.RECONVERGENT B2 ;  /* 0x0000000000027941 */ /* 0x000fea0003800200 */
.L_x_19:
[----:B------:R-:W-:-:S04]  /*1540*/  MOV R9, 0x0 ;  /* 0x0000000000097802 */ /* 0x000fc80000000f00 */
[----:B------:R-:W-:Y:S05]  /*1550*/  RET.REL.NODEC R8 `(_Z7gravityPdS_S_S_S_) ;  /* 0xffffffe808a87950 */ /* 0x000fea0003c3ffff */
        .weak           $__internal_1_$__cuda_sm20_dsqrt_rn_f64_mediumpath_v1
        .type           $__internal_1_$__cuda_sm20_dsqrt_rn_f64_mediumpath_v1,@function
        .size           $__internal_1_$__cuda_sm20_dsqrt_rn_f64_mediumpath_v1,(.L_x_34 - $__internal_1_$__cuda_sm20_dsqrt_rn_f64_mediumpath_v1)
$__internal_1_$__cuda_sm20_dsqrt_rn_f64_mediumpath_v1:
[----:B------:R-:W-:Y:S01]  /*1560*/  ISETP.GE.U32.AND P0, PT, R8, -0x3400000, PT ;  /* 0xfcc000000800780c */ /* 0x000fe20003f06070 */
[----:B------:R-:W-:Y:S01]  /*1570*/  BSSY.RECONVERGENT B2, `(.L_x_24) ;  /* 0x0000024000027945 */ /* 0x000fe20003800200 */
[----:B------:R-:W-:-:S11]  /*1580*/  IMAD.MOV.U32 R11, RZ, RZ, R23 ;  /* 0x000000ffff0b7224 */ /* 0x000fd600078e0017 */
[----:B------:R-:W-:Y:S05]  /*1590*/  @!P0 BRA `(.L_x_25) ;  /* 0x0000000000208947 */ /* 0x000fea0003800000 */
[----:B------:R-:W-:-:S10]  /*15a0*/  DFMA.RM R10, R14, R10, R12 ;  /* 0x0000000a0e0a722b */ /* 0x000fd4000000400c */
[----:B------:R-:W-:-:S05]  /*15b0*/  IADD3 R8, P0, PT, R10, 0x1, RZ ;  /* 0x000000010a087810 */ /* 0x000fca0007f1e0ff */
[----:B------:R-:W-:-:S06]  /*15c0*/  IMAD.X R9, RZ, RZ, R11, P0 ;  /* 0x000000ffff097224 */ /* 0x000fcc00000e060b */
[----:B------:R-:W-:-:S08]  /*15d0*/  DFMA.RP R18, -R10, R8, R18 ;  /* 0x000000080a12722b */ /* 0x000fd00000008112 */
[----:B------:R-:W-:-:S06]  /*15e0*/  DSETP.GT.AND P0, PT, R18, RZ, PT ;  /* 0x000000ff1200722a */ /* 0x000fcc0003f04000 */
[----:B------:R-:W-:Y:S02]  /*15f0*/  FSEL R8, R8, R10, P0 ;  /* 0x0000000a08087208 */ /* 0x000fe40000000000 */
[----:B------:R-:W-:Y:S01]  /*1600*/  FSEL R9, R9, R11, P0 ;  /* 0x0000000b09097208 */ /* 0x000fe20000000000 */
[----:B------:R-:W-:Y:S06]  /*1610*/  BRA `(.L_x_26) ;  /* 0x0000000000647947 */ /* 0x000fec0003800000 */
.L_x_25:
[----:B------:R-:W-:-:S14]  /*1620*/  DSETP.NE.AND P0, PT, R18, RZ, PT ;  /* 0x000000ff1200722a */ /* 0x000fdc0003f05000 */
[----:B------:R-:W-:Y:S05]  /*1630*/  @!P0 BRA `(.L_x_27) ;  /* 0x0000000000588947 */ /* 0x000fea0003800000 */
[----:B------:R-:W-:-:S13]  /*1640*/  ISETP.GE.AND P0, PT, R19, RZ, PT ;  /* 0x000000ff1300720c */ /* 0x000fda0003f06270 */
[----:B------:R-:W-:Y:S02]  /*1650*/  @!P0 IMAD.MOV.U32 R8, RZ, RZ, 0x0 ;  /* 0x00000000ff088424 */ /* 0x000fe400078e00ff */
[----:B------:R-:W-:Y:S01]  /*1660*/  @!P0 IMAD.MOV.U32 R9, RZ, RZ, -0x80000 ;  /* 0xfff80000ff098424 */ /* 0x000fe200078e00ff */
[----:B------:R-:W-:Y:S06]  /*1670*/  @!P0 BRA `(.L_x_26) ;  /* 0x00000000004c8947 */ /* 0x000fec0003800000 */
[----:B------:R-:W-:-:S13]  /*1680*/  ISETP.GT.AND P0, PT, R19, 0x7fefffff, PT ;  /* 0x7fefffff1300780c */ /* 0x000fda0003f04270 */
[----:B------:R-:W-:Y:S05]  /*1690*/  @P0 BRA `(.L_x_27) ;  /* 0x0000000000400947 */ /* 0x000fea0003800000 */
[----:B------:R-:W-:Y:S01]  /*16a0*/  DMUL R18, R18, 8.11296384146066816958e+31 ;  /* 0x4690000012127828 */ /* 0x000fe20000000000 */
[----:B------:R-:W-:Y:S02]  /*16b0*/  IMAD.MOV.U32 R8, RZ, RZ, RZ ;  /* 0x000000ffff087224 */ /* 0x000fe400078e00ff */
[----:B------:R-:W-:Y:S02]  /*16c0*/  IMAD.MOV.U32 R12, RZ, RZ, 0x0 ;  /* 0x00000000ff0c7424 */ /* 0x000fe400078e00ff */
[----:B------:R-:W-:Y:S01]  /*16d0*/  IMAD.MOV.U32 R13, RZ, RZ, 0x3fd80000 ;  /* 0x3fd80000ff0d7424 */ /* 0x000fe200078e00ff */
[----:B------:R-:W0:Y:S02]  /*16e0*/  MUFU.RSQ64H R9, R19 ;  /* 0x0000001300097308 */ /* 0x000e240000001c00 */
[----:B0-----:R-:W-:-:S08]  /*16f0*/  DMUL R10, R8, R8 ;  /* 0x00000008080a7228 */ /* 0x001fd00000000000 */
[----:B------:R-:W-:-:S08]  /*1700*/  DFMA R10, R18, -R10, 1 ;  /* 0x3ff00000120a742b */ /* 0x000fd0000000080a */
[----:B------:R-:W-:Y:S02]  /*1710*/  DFMA R12, R10, R12, 0.5 ;  /* 0x3fe000000a0c742b */ /* 0x000fe4000000000c */
[----:B------:R-:W-:-:S08]  /*1720*/  DMUL R10, R8, R10 ;  /* 0x0000000a080a7228 */ /* 0x000fd00000000000 */
[----:B------:R-:W-:-:S08]  /*1730*/  DFMA R10, R12, R10, R8 ;  /* 0x0000000a0c0a722b */ /* 0x000fd00000000008 */
[----:B------:R-:W-:Y:S02]  /*1740*/  DMUL R8, R18, R10 ;  /* 0x0000000a12087228 */ /* 0x000fe40000000000 */
[----:B------:R-:W-:-:S06]  /*1750*/  VIADD R11, R11, 0xfff00000 ;  /* 0xfff000000b0b7836 */ /* 0x000fcc0000000000 */
[----:B------:R-:W-:-:S08]  /*1760*/  DFMA R12, R8, -R8, R18 ;  /* 0x80000008080c722b */ /* 0x000fd00000000012 */
[----:B------:R-:W-:-:S10]  /*1770*/  DFMA R8, R10, R12, R8 ;  /* 0x0000000c0a08722b */ /* 0x000fd40000000008 */
[----:B------:R-:W-:Y:S01]  /*1780*/  VIADD R9, R9, 0xfcb00000 ;  /* 0xfcb0000009097836 */ /* 0x000fe20000000000 */
[----:B------:R-:W-:Y:S06]  /*1790*/  BRA `(.L_x_26) ;  /* 0x0000000000047947 */ /* 0x000fec0003800000 */
.L_x_27:
[----:B------:R-:W-:-:S11]  /*17a0*/  DADD R8, R18, R18 ;  /* 0x0000000012087229 */ /* 0x000fd60000000012 */
.L_x_26:
[----:B------:R-:W-:Y:S05]  /*17b0*/  BSYNC.RECONVERGENT B2 ;  /* 0x0000000000027941 */ /* 0x000fea0003800200 */
.L_x_24:
[----:B------:R-:W-:-:S04]  /*17c0*/  IMAD.MOV.U32 R17, RZ, RZ, 0x0 ;  /* 0x00000000ff117424 */ /* 0x000fc800078e00ff */
[----:B------:R-:W-:Y:S05]  /*17d0*/  RET.REL.NODEC R16 `(_Z7gravityPdS_S_S_S_) ;  /* 0xffffffe810087950 */ /* 0x000fea0003c3ffff */
.L_x_28:
[----:B------:R-:W-:-:S00]  /*17e0*/  BRA `(.L_x_28) ;  /* 0xfffffffc00fc7947 */ /* 0x000fc0000383ffff */
[----:B------:R-:W-:-:S00]  /*17f0*/  NOP ;  /* 0x0000000000007918 */ /* 0x000fc00000000000 */
        /* <DEDUP_REMOVED lines=8> */
.L_x_34:


//--------------------- .text._Z16update_positionsPdS_S_S_ --------------------------
	.section	.text._Z16update_positionsPdS_S_S_,"ax",@progbits
	.align	128
        .global         _Z16update_positionsPdS_S_S_
        .type           _Z16update_positionsPdS_S_S_,@function
        .size           _Z16update_positionsPdS_S_S_,(.L_x_36 - _Z16update_positionsPdS_S_S_)
        .other          _Z16update_positionsPdS_S_S_,@"STO_CUDA_ENTRY STV_DEFAULT"
_Z16update_positionsPdS_S_S_:
.text._Z16update_positionsPdS_S_S_:
[----:B------:R-:W-:Y:S01]  /*0000*/  LDC R1, c[0x0][0x37c] ;  /* 0x0000df00ff017b82 */ /* 0x000fe20000000800 */
[----:B------:R-:W0:Y:S07]  /*0010*/  S2R R13, SR_CTAID.X ;  /* 0x00000000000d7919 */ /* 0x000e2e0000002500 */
[----:B------:R-:W0:Y:S01]  /*0020*/  LDC.64 R2, c[0x0][0x390] ;  /* 0x0000e400ff027b82 */ /* 0x000e220000000a00 */
[----:B------:R-:W1:Y:S07]  /*0030*/  LDCU.64 UR4, c[0x0][0x358] ;  /* 0x00006b00ff0477ac */ /* 0x000e6e0008000a00 */
[----:B------:R-:W2:Y:S08]  /*0040*/  LDC.64 R4, c[0x0][0x380] ;  /* 0x0000e000ff047b82 */ /* 0x000eb00000000a00 */
[----:B------:R-:W3:Y:S08]  /*0050*/  LDC.64 R8, c[0x0][0x398] ;  /* 0x0000e600ff087b82 */ /* 0x000ef00000000a00 */
[----:B------:R-:W4:Y:S01]  /*0060*/  LDC.64 R10, c[0x0][0x388] ;  /* 0x0000e200ff0a7b82 */ /* 0x000f220000000a00 */
[----:B0-----:R-:W-:-:S04]  /*0070*/  IMAD.WIDE.U32 R2, R13, 0x8, R2 ;  /* 0x000000080d027825 */ /* 0x001fc800078e0002 */
[C---:B--2---:R-:W-:Y:S02]  /*0080*/  IMAD.WIDE.U32 R4, R13.reuse, 0x8, R4 ;  /* 0x000000080d047825 */ /* 0x044fe400078e0004 */
[----:B-1----:R-:W2:Y:S04]  /*0090*/  LDG.E.64 R2, desc[UR4][R2.64] ;  /* 0x0000000402027981 */ /* 0x002ea8000c1e1b00 */
[----:B------:R-:W2:Y:S01]  /*00a0*/  LDG.E.64 R6, desc[UR4][R4.64] ;  /* 0x0000000404067981 */ /* 0x000ea2000c1e1b00 */
[----:B---3--:R-:W-:-:S04]  /*00b0*/  IMAD.WIDE.U32 R8, R13, 0x8, R8 ;  /* 0x000000080d087825 */ /* 0x008fc800078e0008 */
[----:B----4-:R-:W-:Y:S01]  /*00c0*/  IMAD.WIDE.U32 R10, R13, 0x8, R10 ;  /* 0x000000080d0a7825 */ /* 0x010fe200078e000a */
[----:B--2---:R-:W-:-:S07]  /*00d0*/  DFMA R6, R2, 60, R6 ;  /* 0x404e00000206782b */ /* 0x004fce0000000006 */
[----:B------:R-:W-:Y:S04]  /*00e0*/  STG.E.64 desc[UR4][R4.64], R6 ;  /* 0x0000000604007986 */ /* 0x000fe8000c101b04 */
[----:B------:R-:W2:Y:S04]  /*00f0*/  LDG.E.64 R8, desc[UR4][R8.64] ;  /* 0x0000000408087981 */ /* 0x000ea8000c1e1b00 */
[----:B------:R-:W2:Y:S02]  /*0100*/  LDG.E.64 R12, desc[UR4][R10.64] ;  /* 0x000000040a0c7981 */ /* 0x000ea4000c1e1b00 */
[----:B--2---:R-:W-:-:S07]  /*0110*/  DFMA R12, R8, 60, R12 ;  /* 0x404e0000080c782b */ /* 0x004fce000000000c */
[----:B------:R-:W-:Y:S01]  /*0120*/  STG.E.64 desc[UR4][R10.64], R12 ;  /* 0x0000000c0a007986 */ /* 0x000fe2000c101b04 */
[----:B------:R-:W-:Y:S05]  /*0130*/  EXIT ;  /* 0x000000000000794d */ /* 0x000fea0003800000 */
.L_x_29:
        /* <DEDUP_REMOVED lines=12> */
.L_x_36:


//--------------------- .text._Z3dotPiS_S_        --------------------------
	.section	.text._Z3dotPiS_S_,"ax",@progbits
	.align	128
        .global         _Z3dotPiS_S_
        .type           _Z3dotPiS_S_,@function
        .size           _Z3dotPiS_S_,(.L_x_37 - _Z3dotPiS_S_)
        .other          _Z3dotPiS_S_,@"STO_CUDA_ENTRY STV_DEFAULT"
_Z3dotPiS_S_:
.text._Z3dotPiS_S_:
[----:B------:R-:W-:Y:S01]  /*0000*/  LDC R1, c[0x0][0x37c] ;  /* 0x0000df00ff017b82 */ /* 0x000fe20000000800 */
[----:B------:R-:W0:Y:S07]  /*0010*/  S2R R6, SR_TID.X ;  /* 0x0000000000067919 */ /* 0x000e2e0000002100 */
[----:B------:R-:W0:Y:S01]  /*0020*/  S2UR UR4, SR_CTAID.X ;  /* 0x00000000000479c3 */ /* 0x000e220000002500 */
[----:B------:R-:W1:Y:S07]  /*0030*/  LDCU.64 UR6, c[0x0][0x358] ;  /* 0x00006b00ff0677ac */ /* 0x000e6e0008000a00 */
[----:B------:R-:W0:Y:S08]  /*0040*/  LDC R7, c[0x0][0x360] ;  /* 0x0000d800ff077b82 */ /* 0x000e300000000800 */
[----:B------:R-:W2:Y:S08]  /*0050*/  LDC.64 R2, c[0x0][0x380] ;  /* 0x0000e000ff027b82 */ /* 0x000eb00000000a00 */
[----:B------:R-:W3:Y:S01]  /*0060*/  LDC.64 R4, c[0x0][0x388] ;  /* 0x0000e200ff047b82 */ /* 0x000ee20000000a00 */
[----:B0-----:R-:W-:-:S04]  /*0070*/  IMAD R7, R7, UR4, R6 ;  /* 0x0000000407077c24 */ /* 0x001fc8000f8e0206 */
[----:B--2---:R-:W-:-:S06]  /*0080*/  IMAD.WIDE R2, R7, 0x4, R2 ;  /* 0x0000000407027825 */ /* 0x004fcc00078e0202 */
[----:B-1----:R-:W2:Y:S01]  /*0090*/  LDG.E R2, desc[UR6][R2.64] ;  /* 0x0000000602027981 */ /* 0x002ea2000c1e1900 */
[----:B---3--:R-:W-:-:S06]  /*00a0*/  IMAD.WIDE R4, R7, 0x4, R4 ;  /* 0x0000000407047825 */ /* 0x008fcc00078e0204 */
[----:B------:R-:W2:Y:S01]  /*00b0*/  LDG.E R5, desc[UR6][R4.64] ;  /* 0x0000000604057981 */ /* 0x000ea2000c1e1900 */
[----:B------:R-:W0:Y:S01]  /*00c0*/  S2UR UR5, SR_CgaCtaId ;  /* 0x00000000000579c3 */ /* 0x000e220000008800 */
[----:B------:R-:W-:Y:S02]  /*00d0*/  UMOV UR4, 0x400 ;  /* 0x0000040000047882 */ /* 0x000fe40000000000 */
[----:B0-----:R-:W-:-:S06]  /*00e0*/  ULEA UR4, UR5, UR4, 0x18 ;  /* 0x0000000405047291 */ /* 0x001fcc000f8ec0ff */
[C---:B------:R-:W-:Y:S02]  /*00f0*/  LEA R7, R6.reuse, UR4, 0x2 ;  /* 0x0000000406077c11 */ /* 0x040fe4000f8e10ff */
[----:B------:R-:W-:Y:S01]  /*0100*/  ISETP.NE.AND P0, PT, R6, RZ, PT ;  /* 0x000000ff0600720c */ /* 0x000fe20003f05270 */
[----:B--2---:R-:W-:-:S05]  /*0110*/  IMAD R0, R2, R5, RZ ;  /* 0x0000000502007224 */ /* 0x004fca00078e02ff */
[----:B------:R0:W-:Y:S01]  /*0120*/  STS [R7], R0 ;  /* 0x0000000007007388 */ /* 0x0001e20000000800 */
[----:B------:R-:W-:Y:S06]  /*0130*/  BAR.SYNC.DEFER_BLOCKING 0x0 ;  /* 0x0000000000007b1d */ /* 0x000fec0000010000 */
[----:B------:R-:W-:Y:S05]  /*0140*/  @P0 EXIT ;  /* 0x000000000000094d */ /* 0x000fea0003800000 */
[----:B------:R-:W-:Y:S02]  /*0150*/  IMAD.MOV.U32 R17, RZ, RZ, RZ ;  /* 0x000000ffff117224 */ /* 0x000fe400078e00ff */
[----:B0-----:R-:W-:-:S07]  /*0160*/  IMAD.MOV.U32 R0, RZ, RZ, 0x40 ;  /* 0x00000040ff007424 */ /* 0x001fce00078e00ff */
.L_x_30:
[----:B------:R-:W0:Y:S04]  /*0170*/  LDS.128 R4, [R0+UR4+-0x40] ;  /* 0xffffc00400047984 */ /* 0x000e280008000c00 */
[----:B------:R-:W1:Y:S04]  /*0180*/  LDS.128 R8, [R0+UR4+-0x30] ;  /* 0xffffd00400087984 */ /* 0x000e680008000c00 */
[----:B------:R-:W2:Y:S04]  /*0190*/  LDS.128 R24, [R0+UR4+-0x20] ;  /* 0xffffe00400187984 */ /* 0x000ea80008000c00 */
[----:B------:R-:W3:Y:S04]  /*01a0*/  LDS.128 R12, [R0+UR4+-0x10] ;  /* 0xfffff004000c7984 */ /* 0x000ee80008000c00 */
[----:B------:R-:W4:Y:S01]  /*01b0*/  LDS.128 R20, [R0+UR4] ;  /* 0x0000000400147984 */ /* 0x000f220008000c00 */
[----:B0-----:R-:W-:-:S03]  /*01c0*/  IADD3 R4, PT, PT, R5, R4, R17 ;  /* 0x0000000405047210 */ /* 0x001fc60007ffe011 */
[----:B------:R-:W0:Y:S01]  /*01d0*/  LDS.128 R16, [R0+UR4+0x10] ;  /* 0x0000100400107984 */ /* 0x000e220008000c00 */
[----:B------:R-:W-:-:S04]  /*01e0*/  IADD3 R4, PT, PT, R7, R6, R4 ;  /* 0x0000000607047210 */ /* 0x000fc80007ffe004 */
[----:B-1----:R-:W-:Y:S02]  /*01f0*/  IADD3 R8, PT, PT, R9, R8, R4 ;  /* 0x0000000809087210 */ /* 0x002fe40007ffe004 */
[----:B------:R-:W1:Y:S02]  /*0200*/  LDS.128 R4, [R0+UR4+0x20] ;  /* 0x0000200400047984 */ /* 0x000e640008000c00 */
[----:B------:R-:W-:-:S04]  /*0210*/  IADD3 R8, PT, PT, R11, R10, R8 ;  /* 0x0000000a0b087210 */ /* 0x000fc80007ffe008 */
[----:B--2---:R-:W-:Y:S02]  /*0220*/  IADD3 R24, PT, PT, R25, R24, R8 ;  /* 0x0000001819187210 */ /* 0x004fe40007ffe008 */
[----:B------:R2:W5:Y:S02]  /*0230*/  LDS.128 R8, [R0+UR4+0x30] ;  /* 0x0000300400087984 */ /* 0x0005640008000c00 */
[----:B------:R-:W-:-:S04]  /*0240*/  IADD3 R24, PT, PT, R27, R26, R24 ;  /* 0x0000001a1b187210 */ /* 0x000fc80007ffe018 */
[----:B---3--:R-:W-:Y:S01]  /*0250*/  IADD3 R12, PT, PT, R13, R12, R24 ;  /* 0x0000000c0d0c7210 */ /* 0x008fe20007ffe018 */
[----:B--2---:R-:W-:-:S03]  /*0260*/  VIADD R0, R0, 0x80 ;  /* 0x0000008000007836 */ /* 0x004fc60000000000 */
[----:B------:R-:W-:Y:S02]  /*0270*/  IADD3 R12, PT, PT, R15, R14, R12 ;  /* 0x0000000e0f0c7210 */ /* 0x000fe40007ffe00c */
[----:B------:R-:W-:Y:S02]  /*0280*/  ISETP.NE.AND P0, PT, R0, 0x840, PT ;  /* 0x000008400000780c */ /* 0x000fe40003f05270 */
[----:B----4-:R-:W-:-:S04]  /*0290*/  IADD3 R12, PT, PT, R21, R20, R12 ;  /* 0x00000014150c7210 */ /* 0x010fc80007ffe00c */
[----:B------:R-:W-:-:S04]  /*02a0*/  IADD3 R12, PT, PT, R23, R22, R12 ;  /* 0x00000016170c7210 */ /* 0x000fc80007ffe00c */
[----:B0-----:R-:W-:-:S04]  /*02b0*/  IADD3 R12, PT, PT, R17, R16, R12 ;  /* 0x00000010110c7210 */ /* 0x001fc80007ffe00c */
[----:B------:R-:W-:-:S04]  /*02c0*/  IADD3 R12, PT, PT, R19, R18, R12 ;  /* 0x00000012130c7210 */ /* 0x000fc80007ffe00c */
[----:B-1----:R-:W-:-:S04]  /*02d0*/  IADD3 R4, PT, PT, R5, R4, R12 ;  /* 0x0000000405047210 */ /* 0x002fc80007ffe00c */
[----:B------:R-:W-:-:S04]  /*02e0*/  IADD3 R4, PT, PT, R7, R6, R4 ;  /* 0x0000000607047210 */ /* 0x000fc80007ffe004 */
[----:B-----5:R-:W-:-:S04]  /*02f0*/  IADD3 R4, PT, PT, R9, R8, R4 ;  /* 0x0000000809047210 */ /* 0x020fc80007ffe004 */
[----:B------:R-:W-:Y:S01]  /*0300*/  IADD3 R17, PT, PT, R11, R10, R4 ;  /* 0x0000000a0b117210 */ /* 0x000fe20007ffe004 */
[----:B------:R-:W-:Y:S06]  /*0310*/  @P0 BRA `(.L_x_30) ;  /* 0xfffffffc00940947 */ /* 0x000fec000383ffff */
[----:B------:R-:W0:Y:S02]  /*0320*/  LDC.64 R2, c[0x0][0x390] ;  /* 0x0000e400ff027b82 */ /* 0x000e240000000a00 */
[----:B0-----:R-:W-:Y:S01]  /*0330*/  REDG.E.ADD.STRONG.GPU desc[UR6][R2.64], R17 ;  /* 0x000000110200798e */ /* 0x001fe2000c12e106 */
[----:B------:R-:W-:Y:S05]  /*0340*/  EXIT ;  /* 0x000000000000794d */ /* 0x000fea0003800000 */
.L_x_31:
        /* <DEDUP_REMOVED lines=11> */
.L_x_37:


//--------------------- .text._Z3addPiS_S_        --------------------------
	.section	.text._Z3addPiS_S_,"ax",@progbits
	.align	128
        .global         _Z3addPiS_S_
        .type           _Z3addPiS_S_,@function
        .size           _Z3addPiS_S_,(.L_x_38 - _Z3addPiS_S_)
        .other          _Z3addPiS_S_,@"STO_CUDA_ENTRY STV_DEFAULT"
_Z3addPiS_S_:
.text._Z3addPiS_S_:
[----:B------:R-:W-:Y:S01]  /*0000*/  LDC R1, c[0x0][0x37c] ;  /* 0x0000df00ff017b82 */ /* 0x000fe20000000800 */
[----:B------:R-:W0:Y:S07]  /*0010*/  S2R R9, SR_TID.X ;  /* 0x0000000000097919 */ /* 0x000e2e0000002100 */
[----:B------:R-:W0:Y:S01]  /*0020*/  S2UR UR6, SR_CTAID.X ;  /* 0x00000000000679c3 */ /* 0x000e220000002500 */
[----:B------:R-:W1:Y:S07]  /*0030*/  LDCU.64 UR4, c[0x0][0x358] ;  /* 0x00006b00ff0477ac */ /* 0x000e6e0008000a00 */
[----:B------:R-:W0:Y:S08]  /*0040*/  LDC R0, c[0x0][0x360] ;  /* 0x0000d800ff007b82 */ /* 0x000e300000000800 */
[----:B------:R-:W2:Y:S08]  /*0050*/  LDC.64 R2, c[0x0][0x380] ;  /* 0x0000e000ff027b82 */ /* 0x000eb00000000a00 */
[----:B------:R-:W3:Y:S01]  /*0060*/  LDC.64 R4, c[0x0][0x388] ;  /* 0x0000e200ff047b82 */ /* 0x000ee20000000a00 */
[----:B0-----:R-:W-:-:S07]  /*0070*/  IMAD R9, R0, UR6, R9 ;  /* 0x0000000600097c24 */ /* 0x001fce000f8e0209 */
[----:B------:R-:W0:Y:S01]  /*0080*/  LDC.64 R6, c[0x0][0x390] ;  /* 0x0000e400ff067b82 */ /* 0x000e220000000a00 */
[----:B--2---:R-:W-:-:S06]  /*0090*/  IMAD.WIDE R2, R9, 0x4, R2 ;  /* 0x0000000409027825 */ /* 0x004fcc00078e0202 */
[----:B-1----:R-:W2:Y:S01]  /*00a0*/  LDG.E R2, desc[UR4][R2.64] ;  /* 0x0000000402027981 */ /* 0x002ea2000c1e1900 */
[----:B---3--:R-:W-:-:S06]  /*00b0*/  IMAD.WIDE R4, R9, 0x4, R4 ;  /* 0x0000000409047825 */ /* 0x008fcc00078e0204 */
[----:B------:R-:W2:Y:S01]  /*00c0*/  LDG.E R5, desc[UR4][R4.64] ;  /* 0x0000000404057981 */ /* 0x000ea2000c1e1900 */
[----:B0-----:R-:W-:Y:S01]  /*00d0*/  IMAD.WIDE R6, R9, 0x4, R6 ;  /* 0x0000000409067825 */ /* 0x001fe200078e0206 */
[----:B--2---:R-:W-:-:S05]  /*00e0*/  IADD3 R9, PT, PT, R2, R5, RZ ;  /* 0x0000000502097210 */ /* 0x004fca0007ffe0ff */
[----:B------:R-:W-:Y:S01]  /*00f0*/  STG.E desc[UR4][R6.64], R9 ;  /* 0x0000000906007986 */ /* 0x000fe2000c101904 */
[----:B------:R-:W-:Y:S05]  /*0100*/  EXIT ;  /* 0x000000000000794d */ /* 0x000fea0003800000 */
.L_x_32:
        /* <DEDUP_REMOVED lines=15> */
.L_x_38:


//--------------------- .nv.shared._Z7gravityPdS_S_S_S_ --------------------------
	.section	.nv.shared._Z7gravityPdS_S_S_S_,"aw",@nobits
	.sectionflags	@""
	.align	8
.nv.shared._Z7gravityPdS_S_S_S_:
	.zero		9216


//--------------------- .nv.shared.reserved.0     --------------------------
	.section	.nv.shared.reserved.0,"aw",@nobits
	.weak		__nv_reservedSMEM_offset_0_alias
	.size		__nv_reservedSMEM_offset_0_alias, 0, 64
	.other		__nv_reservedSMEM_offset_0_alias,@"STO_CUDA_RESERVED_SHARED STV_DEFAULT"
__nv_reservedSMEM_offset_0_alias:
	.zero		0
	.zero		64


//--------------------- .nv.shared._Z3dotPiS_S_   --------------------------
	.section	.nv.shared._Z3dotPiS_S_,"aw",@nobits
	.sectionflags	@""
	.align	4
.nv.shared._Z3dotPiS_S_:
	.zero		3072


//--------------------- .nv.constant0._Z7gravityPdS_S_S_S_ --------------------------
	.section	.nv.constant0._Z7gravityPdS_S_S_S_,"a",@progbits
	.sectionflags	@""
	.align	4
.nv.constant0._Z7gravityPdS_S_S_S_:
	.zero		936


//--------------------- .nv.constant0._Z16update_positionsPdS_S_S_ --------------------------
	.section	.nv.constant0._Z16update_positionsPdS_S_S_,"a",@progbits
	.sectionflags	@""
	.align	4
.nv.constant0._Z16update_positionsPdS_S_S_:
	.zero		928


//--------------------- .nv.constant0._Z3dotPiS_S_ --------------------------
	.section	.nv.constant0._Z3dotPiS_S_,"a",@progbits
	.sectionflags	@""
	.align	4
.nv.constant0._Z3dotPiS_S_:
	.zero		920


//--------------------- .nv.constant0._Z3addPiS_S_ --------------------------
	.section	.nv.constant0._Z3addPiS_S_,"a",@progbits
	.sectionflags	@""
	.align	4
.nv.constant0._Z3addPiS_S_:
	.zero		920


//--------------------- SYMBOLS --------------------------

	.type		.nv.reservedSmem.offset0,@object
	.size		.nv.reservedSmem.offset0,0x4
	.type		.nv.reservedSmem.cap,@object
	.size		.nv.reservedSmem.cap,0x4
